//
// Generated by NVIDIA NVVM Compiler
//
// Compiler Build ID: CL-36424714
// Cuda compilation tools, release 13.0, V13.0.88
// Based on NVVM 20.0.0
//

.version 9.0
.target sm_100
.address_size 64

	// .globl	_Z11cuda_kerneliiPjS_S_S_S_iS_i
// _ZZ11cuda_kerneliiPjS_S_S_S_iS_iE4down has been demoted
// _ZZ11cuda_kerneliiPjS_S_S_S_iS_iE4left has been demoted
// _ZZ11cuda_kerneliiPjS_S_S_S_iS_iE5right has been demoted
// _ZZ11cuda_kerneliiPjS_S_S_S_iS_iE6bitmap has been demoted
// _ZZ11cuda_kerneliiPjS_S_S_S_iS_iE3sum has been demoted
// _ZZ11cuda_kerneliiPjS_S_S_S_iS_iE4usum has been demoted
// _ZZ16sgpu_cuda_kerneliiPjS_S_S_iE4down has been demoted
// _ZZ16sgpu_cuda_kerneliiPjS_S_S_iE4left has been demoted
// _ZZ16sgpu_cuda_kerneliiPjS_S_S_iE5right has been demoted
// _ZZ16sgpu_cuda_kerneliiPjS_S_S_iE6bitmap has been demoted
// _ZZ16sgpu_cuda_kerneliiPjS_S_S_iE3sum has been demoted

.visible .entry _Z11cuda_kerneliiPjS_S_S_S_iS_i(
	.param .u32 _Z11cuda_kerneliiPjS_S_S_S_iS_i_param_0,
	.param .u32 _Z11cuda_kerneliiPjS_S_S_S_iS_i_param_1,
	.param .u64 .ptr .align 1 _Z11cuda_kerneliiPjS_S_S_S_iS_i_param_2,
	.param .u64 .ptr .align 1 _Z11cuda_kerneliiPjS_S_S_S_iS_i_param_3,
	.param .u64 .ptr .align 1 _Z11cuda_kerneliiPjS_S_S_S_iS_i_param_4,
	.param .u64 .ptr .align 1 _Z11cuda_kerneliiPjS_S_S_S_iS_i_param_5,
	.param .u64 .ptr .align 1 _Z11cuda_kerneliiPjS_S_S_S_iS_i_param_6,
	.param .u32 _Z11cuda_kerneliiPjS_S_S_S_iS_i_param_7,
	.param .u64 .ptr .align 1 _Z11cuda_kerneliiPjS_S_S_S_iS_i_param_8,
	.param .u32 _Z11cuda_kerneliiPjS_S_S_S_iS_i_param_9
)
{
	.local .align 4 .b8 	__local_depot0[324];
	.reg .b64 	%SP;
	.reg .b64 	%SPL;
	.reg .pred 	%p<132>;
	.reg .b32 	%r<1679>;
	.reg .b64 	%rd<200>;
	// demoted variable
	.shared .align 4 .b8 _ZZ11cuda_kerneliiPjS_S_S_S_iS_iE4down[3840];
	// demoted variable
	.shared .align 4 .b8 _ZZ11cuda_kerneliiPjS_S_S_S_iS_iE4left[3840];
	// demoted variable
	.shared .align 4 .b8 _ZZ11cuda_kerneliiPjS_S_S_S_iS_iE5right[3840];
	// demoted variable
	.shared .align 4 .b8 _ZZ11cuda_kerneliiPjS_S_S_S_iS_iE6bitmap[3840];
	// demoted variable
	.shared .align 4 .b8 _ZZ11cuda_kerneliiPjS_S_S_S_iS_iE3sum[384];
	// demoted variable
	.shared .align 4 .b8 _ZZ11cuda_kerneliiPjS_S_S_S_iS_iE4usum[384];
	mov.u64 	%SPL, __local_depot0;
	ld.param.u32 	%r224, [_Z11cuda_kerneliiPjS_S_S_S_iS_i_param_0];
	ld.param.u64 	%rd22, [_Z11cuda_kerneliiPjS_S_S_S_iS_i_param_2];
	ld.param.u64 	%rd23, [_Z11cuda_kerneliiPjS_S_S_S_iS_i_param_3];
	ld.param.u64 	%rd24, [_Z11cuda_kerneliiPjS_S_S_S_iS_i_param_4];
	ld.param.u32 	%r227, [_Z11cuda_kerneliiPjS_S_S_S_iS_i_param_7];
	ld.param.u64 	%rd25, [_Z11cuda_kerneliiPjS_S_S_S_iS_i_param_8];
	ld.param.u32 	%r226, [_Z11cuda_kerneliiPjS_S_S_S_iS_i_param_9];
	cvta.to.global.u64 	%rd1, %rd25;
	cvta.to.global.u64 	%rd26, %rd24;
	cvta.to.global.u64 	%rd27, %rd23;
	cvta.to.global.u64 	%rd28, %rd22;
	add.u64 	%rd2, %SPL, 0;
	add.u64 	%rd3, %SPL, 108;
	add.u64 	%rd4, %SPL, 216;
	mov.b32 	%r228, -1;
	shl.b32 	%r1, %r228, %r224;
	not.b32 	%r2, %r1;
	mov.u32 	%r3, %tid.x;
	mov.u32 	%r4, %ctaid.x;
	mov.u32 	%r229, %ntid.x;
	mad.lo.s32 	%r5, %r4, %r229, %r3;
	mul.wide.u32 	%rd32, %r5, 4;
	add.s64 	%rd33, %rd28, %rd32;
	ld.global.u32 	%r230, [%rd33];
	mul.lo.s32 	%r231, %r3, 40;
	mov.u32 	%r232, _ZZ11cuda_kerneliiPjS_S_S_S_iS_iE4down;
	add.s32 	%r6, %r232, %r231;
	st.shared.u32 	[%r6], %r230;
	add.s64 	%rd34, %rd27, %rd32;
	ld.global.u32 	%r233, [%rd34];
	mov.u32 	%r234, _ZZ11cuda_kerneliiPjS_S_S_S_iS_iE4left;
	add.s32 	%r7, %r234, %r231;
	st.shared.u32 	[%r7], %r233;
	add.s64 	%rd35, %rd26, %rd32;
	ld.global.u32 	%r235, [%rd35];
	mov.u32 	%r236, _ZZ11cuda_kerneliiPjS_S_S_S_iS_iE5right;
	add.s32 	%r8, %r236, %r231;
	st.shared.u32 	[%r8], %r235;
	or.b32  	%r237, %r233, %r230;
	or.b32  	%r238, %r237, %r235;
	not.b32 	%r239, %r238;
	and.b32  	%r240, %r239, %r2;
	mov.u32 	%r241, _ZZ11cuda_kerneliiPjS_S_S_S_iS_iE6bitmap;
	add.s32 	%r9, %r241, %r231;
	st.shared.u32 	[%r9], %r240;
	setp.ge.u32 	%p3, %r5, %r227;
	shl.b32 	%r242, %r3, 2;
	mov.u32 	%r243, _ZZ11cuda_kerneliiPjS_S_S_S_iS_iE3sum;
	add.s32 	%r10, %r243, %r242;
	mov.u32 	%r244, _ZZ11cuda_kerneliiPjS_S_S_S_iS_iE4usum;
	add.s32 	%r11, %r244, %r242;
	@%p3 bra 	$L__BB0_160;
	setp.lt.s32 	%p4, %r226, 1;
	@%p4 bra 	$L__BB0_14;
	mul.lo.s32 	%r12, %r226, %r5;
	and.b32  	%r13, %r226, 15;
	setp.lt.u32 	%p5, %r226, 16;
	mov.b32 	%r1577, 0;
	@%p5 bra 	$L__BB0_5;
	and.b32  	%r1577, %r226, 2147483632;
	mov.b32 	%r1582, 0;
$L__BB0_4:
	.pragma "nounroll";
	add.s32 	%r248, %r1582, %r12;
	mul.wide.u32 	%rd36, %r248, 4;
	add.s64 	%rd37, %rd1, %rd36;
	ld.global.u32 	%r249, [%rd37];
	mul.wide.u32 	%rd38, %r1582, 4;
	add.s64 	%rd39, %rd4, %rd38;
	st.local.u32 	[%rd39], %r249;
	add.s32 	%r250, %r248, 1;
	mul.wide.u32 	%rd40, %r250, 4;
	add.s64 	%rd41, %rd1, %rd40;
	ld.global.u32 	%r251, [%rd41];
	st.local.u32 	[%rd39+4], %r251;
	add.s32 	%r252, %r248, 2;
	mul.wide.u32 	%rd42, %r252, 4;
	add.s64 	%rd43, %rd1, %rd42;
	ld.global.u32 	%r253, [%rd43];
	st.local.u32 	[%rd39+8], %r253;
	add.s32 	%r254, %r248, 3;
	mul.wide.u32 	%rd44, %r254, 4;
	add.s64 	%rd45, %rd1, %rd44;
	ld.global.u32 	%r255, [%rd45];
	st.local.u32 	[%rd39+12], %r255;
	add.s32 	%r256, %r248, 4;
	mul.wide.u32 	%rd46, %r256, 4;
	add.s64 	%rd47, %rd1, %rd46;
	ld.global.u32 	%r257, [%rd47];
	st.local.u32 	[%rd39+16], %r257;
	add.s32 	%r258, %r248, 5;
	mul.wide.u32 	%rd48, %r258, 4;
	add.s64 	%rd49, %rd1, %rd48;
	ld.global.u32 	%r259, [%rd49];
	st.local.u32 	[%rd39+20], %r259;
	add.s32 	%r260, %r248, 6;
	mul.wide.u32 	%rd50, %r260, 4;
	add.s64 	%rd51, %rd1, %rd50;
	ld.global.u32 	%r261, [%rd51];
	st.local.u32 	[%rd39+24], %r261;
	add.s32 	%r262, %r248, 7;
	mul.wide.u32 	%rd52, %r262, 4;
	add.s64 	%rd53, %rd1, %rd52;
	ld.global.u32 	%r263, [%rd53];
	st.local.u32 	[%rd39+28], %r263;
	add.s32 	%r264, %r248, 8;
	mul.wide.u32 	%rd54, %r264, 4;
	add.s64 	%rd55, %rd1, %rd54;
	ld.global.u32 	%r265, [%rd55];
	st.local.u32 	[%rd39+32], %r265;
	add.s32 	%r266, %r248, 9;
	mul.wide.u32 	%rd56, %r266, 4;
	add.s64 	%rd57, %rd1, %rd56;
	ld.global.u32 	%r267, [%rd57];
	st.local.u32 	[%rd39+36], %r267;
	add.s32 	%r268, %r248, 10;
	mul.wide.u32 	%rd58, %r268, 4;
	add.s64 	%rd59, %rd1, %rd58;
	ld.global.u32 	%r269, [%rd59];
	st.local.u32 	[%rd39+40], %r269;
	add.s32 	%r270, %r248, 11;
	mul.wide.u32 	%rd60, %r270, 4;
	add.s64 	%rd61, %rd1, %rd60;
	ld.global.u32 	%r271, [%rd61];
	st.local.u32 	[%rd39+44], %r271;
	add.s32 	%r272, %r248, 12;
	mul.wide.u32 	%rd62, %r272, 4;
	add.s64 	%rd63, %rd1, %rd62;
	ld.global.u32 	%r273, [%rd63];
	st.local.u32 	[%rd39+48], %r273;
	add.s32 	%r274, %r248, 13;
	mul.wide.u32 	%rd64, %r274, 4;
	add.s64 	%rd65, %rd1, %rd64;
	ld.global.u32 	%r275, [%rd65];
	st.local.u32 	[%rd39+52], %r275;
	add.s32 	%r276, %r248, 14;
	mul.wide.u32 	%rd66, %r276, 4;
	add.s64 	%rd67, %rd1, %rd66;
	ld.global.u32 	%r277, [%rd67];
	st.local.u32 	[%rd39+56], %r277;
	add.s32 	%r278, %r248, 15;
	mul.wide.u32 	%rd68, %r278, 4;
	add.s64 	%rd69, %rd1, %rd68;
	ld.global.u32 	%r279, [%rd69];
	st.local.u32 	[%rd39+60], %r279;
	add.s32 	%r1582, %r1582, 16;
	setp.eq.s32 	%p6, %r1582, %r1577;
	@%p6 bra 	$L__BB0_5;
	bra.uni 	$L__BB0_4;
$L__BB0_5:
	setp.eq.s32 	%p7, %r13, 0;
	@%p7 bra 	$L__BB0_14;
	and.b32  	%r16, %r226, 7;
	setp.lt.u32 	%p8, %r13, 8;
	@%p8 bra 	$L__BB0_8;
	add.s32 	%r280, %r1577, %r12;
	mul.wide.u32 	%rd70, %r280, 4;
	add.s64 	%rd71, %rd1, %rd70;
	ld.global.u32 	%r281, [%rd71];
	mul.wide.u32 	%rd72, %r1577, 4;
	add.s64 	%rd73, %rd4, %rd72;
	st.local.u32 	[%rd73], %r281;
	add.s32 	%r282, %r280, 1;
	mul.wide.u32 	%rd74, %r282, 4;
	add.s64 	%rd75, %rd1, %rd74;
	ld.global.u32 	%r283, [%rd75];
	st.local.u32 	[%rd73+4], %r283;
	add.s32 	%r284, %r280, 2;
	mul.wide.u32 	%rd76, %r284, 4;
	add.s64 	%rd77, %rd1, %rd76;
	ld.global.u32 	%r285, [%rd77];
	st.local.u32 	[%rd73+8], %r285;
	add.s32 	%r286, %r280, 3;
	mul.wide.u32 	%rd78, %r286, 4;
	add.s64 	%rd79, %rd1, %rd78;
	ld.global.u32 	%r287, [%rd79];
	st.local.u32 	[%rd73+12], %r287;
	add.s32 	%r288, %r280, 4;
	mul.wide.u32 	%rd80, %r288, 4;
	add.s64 	%rd81, %rd1, %rd80;
	ld.global.u32 	%r289, [%rd81];
	st.local.u32 	[%rd73+16], %r289;
	add.s32 	%r290, %r280, 5;
	mul.wide.u32 	%rd82, %r290, 4;
	add.s64 	%rd83, %rd1, %rd82;
	ld.global.u32 	%r291, [%rd83];
	st.local.u32 	[%rd73+20], %r291;
	add.s32 	%r292, %r280, 6;
	mul.wide.u32 	%rd84, %r292, 4;
	add.s64 	%rd85, %rd1, %rd84;
	ld.global.u32 	%r293, [%rd85];
	st.local.u32 	[%rd73+24], %r293;
	add.s32 	%r294, %r280, 7;
	mul.wide.u32 	%rd86, %r294, 4;
	add.s64 	%rd87, %rd1, %rd86;
	ld.global.u32 	%r295, [%rd87];
	st.local.u32 	[%rd73+28], %r295;
	add.s32 	%r1577, %r1577, 8;
$L__BB0_8:
	setp.eq.s32 	%p9, %r16, 0;
	@%p9 bra 	$L__BB0_14;
	and.b32  	%r19, %r226, 3;
	setp.lt.u32 	%p10, %r16, 4;
	@%p10 bra 	$L__BB0_11;
	add.s32 	%r296, %r1577, %r12;
	mul.wide.u32 	%rd88, %r296, 4;
	add.s64 	%rd89, %rd1, %rd88;
	ld.global.u32 	%r297, [%rd89];
	mul.wide.u32 	%rd90, %r1577, 4;
	add.s64 	%rd91, %rd4, %rd90;
	st.local.u32 	[%rd91], %r297;
	add.s32 	%r298, %r296, 1;
	mul.wide.u32 	%rd92, %r298, 4;
	add.s64 	%rd93, %rd1, %rd92;
	ld.global.u32 	%r299, [%rd93];
	st.local.u32 	[%rd91+4], %r299;
	add.s32 	%r300, %r296, 2;
	mul.wide.u32 	%rd94, %r300, 4;
	add.s64 	%rd95, %rd1, %rd94;
	ld.global.u32 	%r301, [%rd95];
	st.local.u32 	[%rd91+8], %r301;
	add.s32 	%r302, %r296, 3;
	mul.wide.u32 	%rd96, %r302, 4;
	add.s64 	%rd97, %rd1, %rd96;
	ld.global.u32 	%r303, [%rd97];
	st.local.u32 	[%rd91+12], %r303;
	add.s32 	%r1577, %r1577, 4;
$L__BB0_11:
	setp.eq.s32 	%p11, %r19, 0;
	@%p11 bra 	$L__BB0_14;
	mov.b32 	%r1581, 0;
$L__BB0_13:
	.pragma "nounroll";
	add.s32 	%r305, %r1577, %r12;
	mul.wide.u32 	%rd98, %r305, 4;
	add.s64 	%rd99, %rd1, %rd98;
	ld.global.u32 	%r306, [%rd99];
	mul.wide.u32 	%rd100, %r1577, 4;
	add.s64 	%rd101, %rd4, %rd100;
	st.local.u32 	[%rd101], %r306;
	add.s32 	%r1577, %r1577, 1;
	add.s32 	%r1581, %r1581, 1;
	setp.ne.s32 	%p12, %r1581, %r19;
	@%p12 bra 	$L__BB0_13;
$L__BB0_14:
	add.s32 	%r26, %r224, -1;
	and.b32  	%r27, %r224, 15;
	add.s32 	%r28, %r27, -1;
	and.b32  	%r29, %r224, 7;
	add.s32 	%r30, %r29, -1;
	and.b32  	%r31, %r224, 2147483632;
	and.b32  	%r32, %r224, 3;
	mov.b32 	%r1678, 0;
	cvt.s64.s32 	%rd104, %r224;
	and.b64  	%rd5, %rd104, 4611686018427387903;
	mov.u32 	%r1677, %r1678;
	mov.u32 	%r1676, %r1678;
$L__BB0_15:
	shl.b32 	%r308, %r1678, 2;
	add.s32 	%r38, %r9, %r308;
	ld.shared.u32 	%r39, [%r38];
	setp.ne.s32 	%p13, %r39, 0;
	@%p13 bra 	$L__BB0_17;
	add.s32 	%r1678, %r1678, -1;
	bra.uni 	$L__BB0_158;
$L__BB0_17:
	neg.s32 	%r309, %r39;
	and.b32  	%r41, %r39, %r309;
	add.s32 	%r310, %r1678, %r226;
	mul.wide.s32 	%rd102, %r310, 4;
	add.s64 	%rd103, %rd4, %rd102;
	st.local.u32 	[%rd103], %r41;
	xor.b32  	%r311, %r39, %r41;
	st.shared.u32 	[%r38], %r311;
	and.b32  	%r312, %r41, %r1;
	setp.ne.s32 	%p14, %r312, 0;
	@%p14 bra 	$L__BB0_157;
	ld.param.u32 	%r1576, [_Z11cuda_kerneliiPjS_S_S_S_iS_i_param_1];
	add.s32 	%r42, %r1678, 1;
	setp.ne.s32 	%p15, %r42, %r1576;
	@%p15 bra 	$L__BB0_156;
	setp.eq.s32 	%p16, %r224, 0;
	@%p16 bra 	$L__BB0_22;
	mov.b64 	%rd198, 0;
	mov.u64 	%rd196, %rd4;
	mov.u64 	%rd197, %rd2;
$L__BB0_21:
	ld.local.u32 	%r329, [%rd196];
	st.local.u32 	[%rd197], %r329;
	add.s64 	%rd198, %rd198, 1;
	add.s64 	%rd197, %rd197, 4;
	add.s64 	%rd196, %rd196, 4;
	setp.lt.u64 	%p17, %rd198, %rd5;
	@%p17 bra 	$L__BB0_21;
$L__BB0_22:
	setp.lt.s32 	%p20, %r224, 1;
	mov.b32 	%r1628, 2;
	mov.pred 	%p131, -1;
	mov.pred 	%p130, 0;
	@%p20 bra 	$L__BB0_80;
	mov.b32 	%r1586, 0;
$L__BB0_24:
	setp.lt.u32 	%p21, %r26, 15;
	mov.b32 	%r1593, 0;
	mov.u32 	%r1598, %r1593;
	@%p21 bra 	$L__BB0_27;
	mov.b32 	%r1587, 0;
	mov.u32 	%r1598, %r1587;
$L__BB0_26:
	.pragma "nounroll";
	mul.wide.u32 	%rd106, %r1587, 4;
	add.s64 	%rd107, %rd2, %rd106;
	ld.local.u32 	%r335, [%rd107];
	shr.u32 	%r336, %r335, %r1586;
	and.b32  	%r337, %r336, 1;
	not.b32 	%r338, %r1587;
	add.s32 	%r339, %r224, %r338;
	shl.b32 	%r340, %r337, %r339;
	or.b32  	%r341, %r340, %r1598;
	ld.local.u32 	%r342, [%rd107+4];
	shr.u32 	%r343, %r342, %r1586;
	and.b32  	%r344, %r343, 1;
	sub.s32 	%r345, %r224, %r1587;
	add.s32 	%r346, %r345, -2;
	shl.b32 	%r347, %r344, %r346;
	or.b32  	%r348, %r347, %r341;
	ld.local.u32 	%r349, [%rd107+8];
	shr.u32 	%r350, %r349, %r1586;
	and.b32  	%r351, %r350, 1;
	add.s32 	%r352, %r345, -3;
	shl.b32 	%r353, %r351, %r352;
	or.b32  	%r354, %r353, %r348;
	ld.local.u32 	%r355, [%rd107+12];
	shr.u32 	%r356, %r355, %r1586;
	and.b32  	%r357, %r356, 1;
	add.s32 	%r358, %r345, -4;
	shl.b32 	%r359, %r357, %r358;
	or.b32  	%r360, %r359, %r354;
	ld.local.u32 	%r361, [%rd107+16];
	shr.u32 	%r362, %r361, %r1586;
	and.b32  	%r363, %r362, 1;
	add.s32 	%r364, %r345, -5;
	shl.b32 	%r365, %r363, %r364;
	or.b32  	%r366, %r365, %r360;
	ld.local.u32 	%r367, [%rd107+20];
	shr.u32 	%r368, %r367, %r1586;
	and.b32  	%r369, %r368, 1;
	add.s32 	%r370, %r345, -6;
	shl.b32 	%r371, %r369, %r370;
	or.b32  	%r372, %r371, %r366;
	ld.local.u32 	%r373, [%rd107+24];
	shr.u32 	%r374, %r373, %r1586;
	and.b32  	%r375, %r374, 1;
	add.s32 	%r376, %r345, -7;
	shl.b32 	%r377, %r375, %r376;
	or.b32  	%r378, %r377, %r372;
	ld.local.u32 	%r379, [%rd107+28];
	shr.u32 	%r380, %r379, %r1586;
	and.b32  	%r381, %r380, 1;
	add.s32 	%r382, %r345, -8;
	shl.b32 	%r383, %r381, %r382;
	or.b32  	%r384, %r383, %r378;
	ld.local.u32 	%r385, [%rd107+32];
	shr.u32 	%r386, %r385, %r1586;
	and.b32  	%r387, %r386, 1;
	add.s32 	%r388, %r345, -9;
	shl.b32 	%r389, %r387, %r388;
	or.b32  	%r390, %r389, %r384;
	ld.local.u32 	%r391, [%rd107+36];
	shr.u32 	%r392, %r391, %r1586;
	and.b32  	%r393, %r392, 1;
	add.s32 	%r394, %r345, -10;
	shl.b32 	%r395, %r393, %r394;
	or.b32  	%r396, %r395, %r390;
	ld.local.u32 	%r397, [%rd107+40];
	shr.u32 	%r398, %r397, %r1586;
	and.b32  	%r399, %r398, 1;
	add.s32 	%r400, %r345, -11;
	shl.b32 	%r401, %r399, %r400;
	or.b32  	%r402, %r401, %r396;
	ld.local.u32 	%r403, [%rd107+44];
	shr.u32 	%r404, %r403, %r1586;
	and.b32  	%r405, %r404, 1;
	add.s32 	%r406, %r345, -12;
	shl.b32 	%r407, %r405, %r406;
	or.b32  	%r408, %r407, %r402;
	ld.local.u32 	%r409, [%rd107+48];
	shr.u32 	%r410, %r409, %r1586;
	and.b32  	%r411, %r410, 1;
	add.s32 	%r412, %r345, -13;
	shl.b32 	%r413, %r411, %r412;
	or.b32  	%r414, %r413, %r408;
	ld.local.u32 	%r415, [%rd107+52];
	shr.u32 	%r416, %r415, %r1586;
	and.b32  	%r417, %r416, 1;
	add.s32 	%r418, %r345, -14;
	shl.b32 	%r419, %r417, %r418;
	or.b32  	%r420, %r419, %r414;
	ld.local.u32 	%r421, [%rd107+56];
	shr.u32 	%r422, %r421, %r1586;
	and.b32  	%r423, %r422, 1;
	add.s32 	%r424, %r345, -15;
	shl.b32 	%r425, %r423, %r424;
	or.b32  	%r426, %r425, %r420;
	ld.local.u32 	%r427, [%rd107+60];
	shr.u32 	%r428, %r427, %r1586;
	and.b32  	%r429, %r428, 1;
	add.s32 	%r430, %r345, -16;
	shl.b32 	%r431, %r429, %r430;
	or.b32  	%r1598, %r431, %r426;
	add.s32 	%r1587, %r1587, 16;
	setp.ne.s32 	%p22, %r1587, %r31;
	mov.u32 	%r1593, %r31;
	@%p22 bra 	$L__BB0_26;
$L__BB0_27:
	setp.eq.s32 	%p23, %r27, 0;
	@%p23 bra 	$L__BB0_37;
	setp.lt.u32 	%p24, %r28, 7;
	@%p24 bra 	$L__BB0_30;
	mul.wide.u32 	%rd108, %r1593, 4;
	add.s64 	%rd109, %rd2, %rd108;
	ld.local.u32 	%r433, [%rd109];
	shr.u32 	%r434, %r433, %r1586;
	and.b32  	%r435, %r434, 1;
	not.b32 	%r436, %r1593;
	add.s32 	%r437, %r224, %r436;
	shl.b32 	%r438, %r435, %r437;
	ld.local.u32 	%r439, [%rd109+4];
	shr.u32 	%r440, %r439, %r1586;
	and.b32  	%r441, %r440, 1;
	sub.s32 	%r442, %r224, %r1593;
	add.s32 	%r443, %r442, -2;
	shl.b32 	%r444, %r441, %r443;
	or.b32  	%r445, %r438, %r444;
	ld.local.u32 	%r446, [%rd109+8];
	shr.u32 	%r447, %r446, %r1586;
	and.b32  	%r448, %r447, 1;
	add.s32 	%r449, %r442, -3;
	shl.b32 	%r450, %r448, %r449;
	or.b32  	%r451, %r445, %r450;
	ld.local.u32 	%r452, [%rd109+12];
	shr.u32 	%r453, %r452, %r1586;
	and.b32  	%r454, %r453, 1;
	add.s32 	%r455, %r442, -4;
	shl.b32 	%r456, %r454, %r455;
	or.b32  	%r457, %r451, %r456;
	ld.local.u32 	%r458, [%rd109+16];
	shr.u32 	%r459, %r458, %r1586;
	and.b32  	%r460, %r459, 1;
	add.s32 	%r461, %r442, -5;
	shl.b32 	%r462, %r460, %r461;
	or.b32  	%r463, %r457, %r462;
	ld.local.u32 	%r464, [%rd109+20];
	shr.u32 	%r465, %r464, %r1586;
	and.b32  	%r466, %r465, 1;
	add.s32 	%r467, %r442, -6;
	shl.b32 	%r468, %r466, %r467;
	or.b32  	%r469, %r463, %r468;
	ld.local.u32 	%r470, [%rd109+24];
	shr.u32 	%r471, %r470, %r1586;
	and.b32  	%r472, %r471, 1;
	add.s32 	%r473, %r442, -7;
	shl.b32 	%r474, %r472, %r473;
	or.b32  	%r475, %r469, %r474;
	ld.local.u32 	%r476, [%rd109+28];
	shr.u32 	%r477, %r476, %r1586;
	and.b32  	%r478, %r477, 1;
	add.s32 	%r479, %r442, -8;
	shl.b32 	%r480, %r478, %r479;
	or.b32  	%r481, %r475, %r480;
	or.b32  	%r1598, %r481, %r1598;
	add.s32 	%r1593, %r1593, 8;
$L__BB0_30:
	setp.eq.s32 	%p25, %r29, 0;
	@%p25 bra 	$L__BB0_37;
	setp.lt.u32 	%p26, %r30, 3;
	@%p26 bra 	$L__BB0_33;
	mul.wide.u32 	%rd110, %r1593, 4;
	add.s64 	%rd111, %rd2, %rd110;
	ld.local.u32 	%r483, [%rd111];
	shr.u32 	%r484, %r483, %r1586;
	and.b32  	%r485, %r484, 1;
	not.b32 	%r486, %r1593;
	add.s32 	%r487, %r224, %r486;
	shl.b32 	%r488, %r485, %r487;
	ld.local.u32 	%r489, [%rd111+4];
	shr.u32 	%r490, %r489, %r1586;
	and.b32  	%r491, %r490, 1;
	sub.s32 	%r492, %r224, %r1593;
	add.s32 	%r493, %r492, -2;
	shl.b32 	%r494, %r491, %r493;
	or.b32  	%r495, %r488, %r494;
	ld.local.u32 	%r496, [%rd111+8];
	shr.u32 	%r497, %r496, %r1586;
	and.b32  	%r498, %r497, 1;
	add.s32 	%r499, %r492, -3;
	shl.b32 	%r500, %r498, %r499;
	or.b32  	%r501, %r495, %r500;
	ld.local.u32 	%r502, [%rd111+12];
	shr.u32 	%r503, %r502, %r1586;
	and.b32  	%r504, %r503, 1;
	add.s32 	%r505, %r492, -4;
	shl.b32 	%r506, %r504, %r505;
	or.b32  	%r507, %r501, %r506;
	or.b32  	%r1598, %r507, %r1598;
	add.s32 	%r1593, %r1593, 4;
$L__BB0_33:
	setp.eq.s32 	%p27, %r32, 0;
	@%p27 bra 	$L__BB0_37;
	setp.eq.s32 	%p28, %r32, 1;
	mul.wide.u32 	%rd112, %r1593, 4;
	add.s64 	%rd12, %rd2, %rd112;
	ld.local.u32 	%r508, [%rd12];
	shr.u32 	%r509, %r508, %r1586;
	and.b32  	%r510, %r509, 1;
	not.b32 	%r511, %r1593;
	add.s32 	%r512, %r224, %r511;
	shl.b32 	%r513, %r510, %r512;
	or.b32  	%r1598, %r513, %r1598;
	@%p28 bra 	$L__BB0_37;
	setp.eq.s32 	%p29, %r32, 2;
	ld.local.u32 	%r514, [%rd12+4];
	shr.u32 	%r515, %r514, %r1586;
	and.b32  	%r516, %r515, 1;
	sub.s32 	%r62, %r224, %r1593;
	add.s32 	%r517, %r62, -2;
	shl.b32 	%r518, %r516, %r517;
	or.b32  	%r1598, %r518, %r1598;
	@%p29 bra 	$L__BB0_37;
	ld.local.u32 	%r519, [%rd12+8];
	shr.u32 	%r520, %r519, %r1586;
	and.b32  	%r521, %r520, 1;
	add.s32 	%r522, %r62, -3;
	shl.b32 	%r523, %r521, %r522;
	or.b32  	%r1598, %r523, %r1598;
$L__BB0_37:
	mul.wide.u32 	%rd113, %r1586, 4;
	add.s64 	%rd114, %rd3, %rd113;
	st.local.u32 	[%rd114], %r1598;
	add.s32 	%r1586, %r1586, 1;
	setp.ne.s32 	%p30, %r1586, %r224;
	@%p30 bra 	$L__BB0_24;
	mov.b32 	%r1599, 0;
	bra.uni 	$L__BB0_40;
$L__BB0_39:
	add.s32 	%r1599, %r1599, 1;
	setp.eq.s32 	%p66, %r1599, %r224;
	@%p66 bra 	$L__BB0_80;
$L__BB0_40:
	mul.wide.u32 	%rd115, %r1599, 4;
	add.s64 	%rd116, %rd4, %rd115;
	ld.local.u32 	%r525, [%rd116];
	add.s64 	%rd117, %rd3, %rd115;
	ld.local.u32 	%r526, [%rd117];
	sub.s32 	%r69, %r525, %r526;
	setp.eq.s32 	%p31, %r69, 0;
	@%p31 bra 	$L__BB0_39;
	setp.gt.s32 	%p32, %r69, 0;
	mov.b32 	%r1675, 0;
	@%p32 bra 	$L__BB0_155;
	mov.b32 	%r1600, 0;
$L__BB0_43:
	mov.b32 	%r1607, 0;
	mov.u32 	%r1612, %r1607;
	@%p21 bra 	$L__BB0_46;
	mov.b32 	%r1601, 0;
	mov.u32 	%r1612, %r1601;
$L__BB0_45:
	.pragma "nounroll";
	mul.wide.u32 	%rd118, %r1601, 4;
	add.s64 	%rd119, %rd3, %rd118;
	ld.local.u32 	%r532, [%rd119];
	shr.u32 	%r533, %r532, %r1600;
	and.b32  	%r534, %r533, 1;
	not.b32 	%r535, %r1601;
	add.s32 	%r536, %r224, %r535;
	shl.b32 	%r537, %r534, %r536;
	or.b32  	%r538, %r537, %r1612;
	ld.local.u32 	%r539, [%rd119+4];
	shr.u32 	%r540, %r539, %r1600;
	and.b32  	%r541, %r540, 1;
	sub.s32 	%r542, %r224, %r1601;
	add.s32 	%r543, %r542, -2;
	shl.b32 	%r544, %r541, %r543;
	or.b32  	%r545, %r544, %r538;
	ld.local.u32 	%r546, [%rd119+8];
	shr.u32 	%r547, %r546, %r1600;
	and.b32  	%r548, %r547, 1;
	add.s32 	%r549, %r542, -3;
	shl.b32 	%r550, %r548, %r549;
	or.b32  	%r551, %r550, %r545;
	ld.local.u32 	%r552, [%rd119+12];
	shr.u32 	%r553, %r552, %r1600;
	and.b32  	%r554, %r553, 1;
	add.s32 	%r555, %r542, -4;
	shl.b32 	%r556, %r554, %r555;
	or.b32  	%r557, %r556, %r551;
	ld.local.u32 	%r558, [%rd119+16];
	shr.u32 	%r559, %r558, %r1600;
	and.b32  	%r560, %r559, 1;
	add.s32 	%r561, %r542, -5;
	shl.b32 	%r562, %r560, %r561;
	or.b32  	%r563, %r562, %r557;
	ld.local.u32 	%r564, [%rd119+20];
	shr.u32 	%r565, %r564, %r1600;
	and.b32  	%r566, %r565, 1;
	add.s32 	%r567, %r542, -6;
	shl.b32 	%r568, %r566, %r567;
	or.b32  	%r569, %r568, %r563;
	ld.local.u32 	%r570, [%rd119+24];
	shr.u32 	%r571, %r570, %r1600;
	and.b32  	%r572, %r571, 1;
	add.s32 	%r573, %r542, -7;
	shl.b32 	%r574, %r572, %r573;
	or.b32  	%r575, %r574, %r569;
	ld.local.u32 	%r576, [%rd119+28];
	shr.u32 	%r577, %r576, %r1600;
	and.b32  	%r578, %r577, 1;
	add.s32 	%r579, %r542, -8;
	shl.b32 	%r580, %r578, %r579;
	or.b32  	%r581, %r580, %r575;
	ld.local.u32 	%r582, [%rd119+32];
	shr.u32 	%r583, %r582, %r1600;
	and.b32  	%r584, %r583, 1;
	add.s32 	%r585, %r542, -9;
	shl.b32 	%r586, %r584, %r585;
	or.b32  	%r587, %r586, %r581;
	ld.local.u32 	%r588, [%rd119+36];
	shr.u32 	%r589, %r588, %r1600;
	and.b32  	%r590, %r589, 1;
	add.s32 	%r591, %r542, -10;
	shl.b32 	%r592, %r590, %r591;
	or.b32  	%r593, %r592, %r587;
	ld.local.u32 	%r594, [%rd119+40];
	shr.u32 	%r595, %r594, %r1600;
	and.b32  	%r596, %r595, 1;
	add.s32 	%r597, %r542, -11;
	shl.b32 	%r598, %r596, %r597;
	or.b32  	%r599, %r598, %r593;
	ld.local.u32 	%r600, [%rd119+44];
	shr.u32 	%r601, %r600, %r1600;
	and.b32  	%r602, %r601, 1;
	add.s32 	%r603, %r542, -12;
	shl.b32 	%r604, %r602, %r603;
	or.b32  	%r605, %r604, %r599;
	ld.local.u32 	%r606, [%rd119+48];
	shr.u32 	%r607, %r606, %r1600;
	and.b32  	%r608, %r607, 1;
	add.s32 	%r609, %r542, -13;
	shl.b32 	%r610, %r608, %r609;
	or.b32  	%r611, %r610, %r605;
	ld.local.u32 	%r612, [%rd119+52];
	shr.u32 	%r613, %r612, %r1600;
	and.b32  	%r614, %r613, 1;
	add.s32 	%r615, %r542, -14;
	shl.b32 	%r616, %r614, %r615;
	or.b32  	%r617, %r616, %r611;
	ld.local.u32 	%r618, [%rd119+56];
	shr.u32 	%r619, %r618, %r1600;
	and.b32  	%r620, %r619, 1;
	add.s32 	%r621, %r542, -15;
	shl.b32 	%r622, %r620, %r621;
	or.b32  	%r623, %r622, %r617;
	ld.local.u32 	%r624, [%rd119+60];
	shr.u32 	%r625, %r624, %r1600;
	and.b32  	%r626, %r625, 1;
	add.s32 	%r627, %r542, -16;
	shl.b32 	%r628, %r626, %r627;
	or.b32  	%r1612, %r628, %r623;
	add.s32 	%r1601, %r1601, 16;
	setp.ne.s32 	%p34, %r1601, %r31;
	mov.u32 	%r1607, %r31;
	@%p34 bra 	$L__BB0_45;
$L__BB0_46:
	@%p23 bra 	$L__BB0_56;
	setp.lt.u32 	%p36, %r28, 7;
	@%p36 bra 	$L__BB0_49;
	mul.wide.u32 	%rd120, %r1607, 4;
	add.s64 	%rd121, %rd3, %rd120;
	ld.local.u32 	%r630, [%rd121];
	shr.u32 	%r631, %r630, %r1600;
	and.b32  	%r632, %r631, 1;
	not.b32 	%r633, %r1607;
	add.s32 	%r634, %r224, %r633;
	shl.b32 	%r635, %r632, %r634;
	ld.local.u32 	%r636, [%rd121+4];
	shr.u32 	%r637, %r636, %r1600;
	and.b32  	%r638, %r637, 1;
	sub.s32 	%r639, %r224, %r1607;
	add.s32 	%r640, %r639, -2;
	shl.b32 	%r641, %r638, %r640;
	or.b32  	%r642, %r635, %r641;
	ld.local.u32 	%r643, [%rd121+8];
	shr.u32 	%r644, %r643, %r1600;
	and.b32  	%r645, %r644, 1;
	add.s32 	%r646, %r639, -3;
	shl.b32 	%r647, %r645, %r646;
	or.b32  	%r648, %r642, %r647;
	ld.local.u32 	%r649, [%rd121+12];
	shr.u32 	%r650, %r649, %r1600;
	and.b32  	%r651, %r650, 1;
	add.s32 	%r652, %r639, -4;
	shl.b32 	%r653, %r651, %r652;
	or.b32  	%r654, %r648, %r653;
	ld.local.u32 	%r655, [%rd121+16];
	shr.u32 	%r656, %r655, %r1600;
	and.b32  	%r657, %r656, 1;
	add.s32 	%r658, %r639, -5;
	shl.b32 	%r659, %r657, %r658;
	or.b32  	%r660, %r654, %r659;
	ld.local.u32 	%r661, [%rd121+20];
	shr.u32 	%r662, %r661, %r1600;
	and.b32  	%r663, %r662, 1;
	add.s32 	%r664, %r639, -6;
	shl.b32 	%r665, %r663, %r664;
	or.b32  	%r666, %r660, %r665;
	ld.local.u32 	%r667, [%rd121+24];
	shr.u32 	%r668, %r667, %r1600;
	and.b32  	%r669, %r668, 1;
	add.s32 	%r670, %r639, -7;
	shl.b32 	%r671, %r669, %r670;
	or.b32  	%r672, %r666, %r671;
	ld.local.u32 	%r673, [%rd121+28];
	shr.u32 	%r674, %r673, %r1600;
	and.b32  	%r675, %r674, 1;
	add.s32 	%r676, %r639, -8;
	shl.b32 	%r677, %r675, %r676;
	or.b32  	%r678, %r672, %r677;
	or.b32  	%r1612, %r678, %r1612;
	add.s32 	%r1607, %r1607, 8;
$L__BB0_49:
	setp.eq.s32 	%p37, %r29, 0;
	@%p37 bra 	$L__BB0_56;
	setp.lt.u32 	%p38, %r30, 3;
	@%p38 bra 	$L__BB0_52;
	mul.wide.u32 	%rd122, %r1607, 4;
	add.s64 	%rd123, %rd3, %rd122;
	ld.local.u32 	%r680, [%rd123];
	shr.u32 	%r681, %r680, %r1600;
	and.b32  	%r682, %r681, 1;
	not.b32 	%r683, %r1607;
	add.s32 	%r684, %r224, %r683;
	shl.b32 	%r685, %r682, %r684;
	ld.local.u32 	%r686, [%rd123+4];
	shr.u32 	%r687, %r686, %r1600;
	and.b32  	%r688, %r687, 1;
	sub.s32 	%r689, %r224, %r1607;
	add.s32 	%r690, %r689, -2;
	shl.b32 	%r691, %r688, %r690;
	or.b32  	%r692, %r685, %r691;
	ld.local.u32 	%r693, [%rd123+8];
	shr.u32 	%r694, %r693, %r1600;
	and.b32  	%r695, %r694, 1;
	add.s32 	%r696, %r689, -3;
	shl.b32 	%r697, %r695, %r696;
	or.b32  	%r698, %r692, %r697;
	ld.local.u32 	%r699, [%rd123+12];
	shr.u32 	%r700, %r699, %r1600;
	and.b32  	%r701, %r700, 1;
	add.s32 	%r702, %r689, -4;
	shl.b32 	%r703, %r701, %r702;
	or.b32  	%r704, %r698, %r703;
	or.b32  	%r1612, %r704, %r1612;
	add.s32 	%r1607, %r1607, 4;
$L__BB0_52:
	setp.eq.s32 	%p39, %r32, 0;
	@%p39 bra 	$L__BB0_56;
	setp.eq.s32 	%p40, %r32, 1;
	mul.wide.u32 	%rd124, %r1607, 4;
	add.s64 	%rd13, %rd3, %rd124;
	ld.local.u32 	%r705, [%rd13];
	shr.u32 	%r706, %r705, %r1600;
	and.b32  	%r707, %r706, 1;
	not.b32 	%r708, %r1607;
	add.s32 	%r709, %r224, %r708;
	shl.b32 	%r710, %r707, %r709;
	or.b32  	%r1612, %r710, %r1612;
	@%p40 bra 	$L__BB0_56;
	setp.eq.s32 	%p41, %r32, 2;
	ld.local.u32 	%r711, [%rd13+4];
	shr.u32 	%r712, %r711, %r1600;
	and.b32  	%r713, %r712, 1;
	sub.s32 	%r89, %r224, %r1607;
	add.s32 	%r714, %r89, -2;
	shl.b32 	%r715, %r713, %r714;
	or.b32  	%r1612, %r715, %r1612;
	@%p41 bra 	$L__BB0_56;
	ld.local.u32 	%r716, [%rd13+8];
	shr.u32 	%r717, %r716, %r1600;
	and.b32  	%r718, %r717, 1;
	add.s32 	%r719, %r89, -3;
	shl.b32 	%r720, %r718, %r719;
	or.b32  	%r1612, %r720, %r1612;
$L__BB0_56:
	mul.wide.u32 	%rd125, %r1600, 4;
	add.s64 	%rd126, %rd2, %rd125;
	st.local.u32 	[%rd126], %r1612;
	add.s32 	%r1600, %r1600, 1;
	setp.ne.s32 	%p42, %r1600, %r224;
	@%p42 bra 	$L__BB0_43;
	mov.b32 	%r1613, 0;
	bra.uni 	$L__BB0_59;
$L__BB0_58:
	add.s32 	%r1613, %r1613, 1;
	setp.eq.s32 	%p63, %r1613, %r224;
	mov.b32 	%r1628, 4;
	mov.pred 	%p130, -1;
	mov.pred 	%p131, %p130;
	@%p63 bra 	$L__BB0_80;
$L__BB0_59:
	mul.wide.u32 	%rd127, %r1613, 4;
	add.s64 	%rd128, %rd4, %rd127;
	ld.local.u32 	%r722, [%rd128];
	add.s64 	%rd129, %rd2, %rd127;
	ld.local.u32 	%r723, [%rd129];
	sub.s32 	%r96, %r722, %r723;
	setp.eq.s32 	%p43, %r96, 0;
	@%p43 bra 	$L__BB0_58;
	setp.gt.s32 	%p44, %r96, 0;
	mov.b32 	%r1675, 0;
	@%p44 bra 	$L__BB0_155;
	mov.b32 	%r1614, 0;
$L__BB0_62:
	mov.b32 	%r1621, 0;
	mov.u32 	%r1626, %r1621;
	@%p21 bra 	$L__BB0_65;
	mov.b32 	%r1615, 0;
	mov.u32 	%r1626, %r1615;
$L__BB0_64:
	.pragma "nounroll";
	mul.wide.u32 	%rd130, %r1615, 4;
	add.s64 	%rd131, %rd2, %rd130;
	ld.local.u32 	%r729, [%rd131];
	shr.u32 	%r730, %r729, %r1614;
	and.b32  	%r731, %r730, 1;
	not.b32 	%r732, %r1615;
	add.s32 	%r733, %r224, %r732;
	shl.b32 	%r734, %r731, %r733;
	or.b32  	%r735, %r734, %r1626;
	ld.local.u32 	%r736, [%rd131+4];
	shr.u32 	%r737, %r736, %r1614;
	and.b32  	%r738, %r737, 1;
	sub.s32 	%r739, %r224, %r1615;
	add.s32 	%r740, %r739, -2;
	shl.b32 	%r741, %r738, %r740;
	or.b32  	%r742, %r741, %r735;
	ld.local.u32 	%r743, [%rd131+8];
	shr.u32 	%r744, %r743, %r1614;
	and.b32  	%r745, %r744, 1;
	add.s32 	%r746, %r739, -3;
	shl.b32 	%r747, %r745, %r746;
	or.b32  	%r748, %r747, %r742;
	ld.local.u32 	%r749, [%rd131+12];
	shr.u32 	%r750, %r749, %r1614;
	and.b32  	%r751, %r750, 1;
	add.s32 	%r752, %r739, -4;
	shl.b32 	%r753, %r751, %r752;
	or.b32  	%r754, %r753, %r748;
	ld.local.u32 	%r755, [%rd131+16];
	shr.u32 	%r756, %r755, %r1614;
	and.b32  	%r757, %r756, 1;
	add.s32 	%r758, %r739, -5;
	shl.b32 	%r759, %r757, %r758;
	or.b32  	%r760, %r759, %r754;
	ld.local.u32 	%r761, [%rd131+20];
	shr.u32 	%r762, %r761, %r1614;
	and.b32  	%r763, %r762, 1;
	add.s32 	%r764, %r739, -6;
	shl.b32 	%r765, %r763, %r764;
	or.b32  	%r766, %r765, %r760;
	ld.local.u32 	%r767, [%rd131+24];
	shr.u32 	%r768, %r767, %r1614;
	and.b32  	%r769, %r768, 1;
	add.s32 	%r770, %r739, -7;
	shl.b32 	%r771, %r769, %r770;
	or.b32  	%r772, %r771, %r766;
	ld.local.u32 	%r773, [%rd131+28];
	shr.u32 	%r774, %r773, %r1614;
	and.b32  	%r775, %r774, 1;
	add.s32 	%r776, %r739, -8;
	shl.b32 	%r777, %r775, %r776;
	or.b32  	%r778, %r777, %r772;
	ld.local.u32 	%r779, [%rd131+32];
	shr.u32 	%r780, %r779, %r1614;
	and.b32  	%r781, %r780, 1;
	add.s32 	%r782, %r739, -9;
	shl.b32 	%r783, %r781, %r782;
	or.b32  	%r784, %r783, %r778;
	ld.local.u32 	%r785, [%rd131+36];
	shr.u32 	%r786, %r785, %r1614;
	and.b32  	%r787, %r786, 1;
	add.s32 	%r788, %r739, -10;
	shl.b32 	%r789, %r787, %r788;
	or.b32  	%r790, %r789, %r784;
	ld.local.u32 	%r791, [%rd131+40];
	shr.u32 	%r792, %r791, %r1614;
	and.b32  	%r793, %r792, 1;
	add.s32 	%r794, %r739, -11;
	shl.b32 	%r795, %r793, %r794;
	or.b32  	%r796, %r795, %r790;
	ld.local.u32 	%r797, [%rd131+44];
	shr.u32 	%r798, %r797, %r1614;
	and.b32  	%r799, %r798, 1;
	add.s32 	%r800, %r739, -12;
	shl.b32 	%r801, %r799, %r800;
	or.b32  	%r802, %r801, %r796;
	ld.local.u32 	%r803, [%rd131+48];
	shr.u32 	%r804, %r803, %r1614;
	and.b32  	%r805, %r804, 1;
	add.s32 	%r806, %r739, -13;
	shl.b32 	%r807, %r805, %r806;
	or.b32  	%r808, %r807, %r802;
	ld.local.u32 	%r809, [%rd131+52];
	shr.u32 	%r810, %r809, %r1614;
	and.b32  	%r811, %r810, 1;
	add.s32 	%r812, %r739, -14;
	shl.b32 	%r813, %r811, %r812;
	or.b32  	%r814, %r813, %r808;
	ld.local.u32 	%r815, [%rd131+56];
	shr.u32 	%r816, %r815, %r1614;
	and.b32  	%r817, %r816, 1;
	add.s32 	%r818, %r739, -15;
	shl.b32 	%r819, %r817, %r818;
	or.b32  	%r820, %r819, %r814;
	ld.local.u32 	%r821, [%rd131+60];
	shr.u32 	%r822, %r821, %r1614;
	and.b32  	%r823, %r822, 1;
	add.s32 	%r824, %r739, -16;
	shl.b32 	%r825, %r823, %r824;
	or.b32  	%r1626, %r825, %r820;
	add.s32 	%r1615, %r1615, 16;
	setp.ne.s32 	%p46, %r1615, %r31;
	mov.u32 	%r1621, %r31;
	@%p46 bra 	$L__BB0_64;
$L__BB0_65:
	@%p23 bra 	$L__BB0_75;
	setp.lt.u32 	%p48, %r28, 7;
	@%p48 bra 	$L__BB0_68;
	mul.wide.u32 	%rd132, %r1621, 4;
	add.s64 	%rd133, %rd2, %rd132;
	ld.local.u32 	%r827, [%rd133];
	shr.u32 	%r828, %r827, %r1614;
	and.b32  	%r829, %r828, 1;
	not.b32 	%r830, %r1621;
	add.s32 	%r831, %r224, %r830;
	shl.b32 	%r832, %r829, %r831;
	ld.local.u32 	%r833, [%rd133+4];
	shr.u32 	%r834, %r833, %r1614;
	and.b32  	%r835, %r834, 1;
	sub.s32 	%r836, %r224, %r1621;
	add.s32 	%r837, %r836, -2;
	shl.b32 	%r838, %r835, %r837;
	or.b32  	%r839, %r832, %r838;
	ld.local.u32 	%r840, [%rd133+8];
	shr.u32 	%r841, %r840, %r1614;
	and.b32  	%r842, %r841, 1;
	add.s32 	%r843, %r836, -3;
	shl.b32 	%r844, %r842, %r843;
	or.b32  	%r845, %r839, %r844;
	ld.local.u32 	%r846, [%rd133+12];
	shr.u32 	%r847, %r846, %r1614;
	and.b32  	%r848, %r847, 1;
	add.s32 	%r849, %r836, -4;
	shl.b32 	%r850, %r848, %r849;
	or.b32  	%r851, %r845, %r850;
	ld.local.u32 	%r852, [%rd133+16];
	shr.u32 	%r853, %r852, %r1614;
	and.b32  	%r854, %r853, 1;
	add.s32 	%r855, %r836, -5;
	shl.b32 	%r856, %r854, %r855;
	or.b32  	%r857, %r851, %r856;
	ld.local.u32 	%r858, [%rd133+20];
	shr.u32 	%r859, %r858, %r1614;
	and.b32  	%r860, %r859, 1;
	add.s32 	%r861, %r836, -6;
	shl.b32 	%r862, %r860, %r861;
	or.b32  	%r863, %r857, %r862;
	ld.local.u32 	%r864, [%rd133+24];
	shr.u32 	%r865, %r864, %r1614;
	and.b32  	%r866, %r865, 1;
	add.s32 	%r867, %r836, -7;
	shl.b32 	%r868, %r866, %r867;
	or.b32  	%r869, %r863, %r868;
	ld.local.u32 	%r870, [%rd133+28];
	shr.u32 	%r871, %r870, %r1614;
	and.b32  	%r872, %r871, 1;
	add.s32 	%r873, %r836, -8;
	shl.b32 	%r874, %r872, %r873;
	or.b32  	%r875, %r869, %r874;
	or.b32  	%r1626, %r875, %r1626;
	add.s32 	%r1621, %r1621, 8;
$L__BB0_68:
	setp.eq.s32 	%p49, %r29, 0;
	@%p49 bra 	$L__BB0_75;
	setp.lt.u32 	%p50, %r30, 3;
	@%p50 bra 	$L__BB0_71;
	mul.wide.u32 	%rd134, %r1621, 4;
	add.s64 	%rd135, %rd2, %rd134;
	ld.local.u32 	%r877, [%rd135];
	shr.u32 	%r878, %r877, %r1614;
	and.b32  	%r879, %r878, 1;
	not.b32 	%r880, %r1621;
	add.s32 	%r881, %r224, %r880;
	shl.b32 	%r882, %r879, %r881;
	ld.local.u32 	%r883, [%rd135+4];
	shr.u32 	%r884, %r883, %r1614;
	and.b32  	%r885, %r884, 1;
	sub.s32 	%r886, %r224, %r1621;
	add.s32 	%r887, %r886, -2;
	shl.b32 	%r888, %r885, %r887;
	or.b32  	%r889, %r882, %r888;
	ld.local.u32 	%r890, [%rd135+8];
	shr.u32 	%r891, %r890, %r1614;
	and.b32  	%r892, %r891, 1;
	add.s32 	%r893, %r886, -3;
	shl.b32 	%r894, %r892, %r893;
	or.b32  	%r895, %r889, %r894;
	ld.local.u32 	%r896, [%rd135+12];
	shr.u32 	%r897, %r896, %r1614;
	and.b32  	%r898, %r897, 1;
	add.s32 	%r899, %r886, -4;
	shl.b32 	%r900, %r898, %r899;
	or.b32  	%r901, %r895, %r900;
	or.b32  	%r1626, %r901, %r1626;
	add.s32 	%r1621, %r1621, 4;
$L__BB0_71:
	setp.eq.s32 	%p51, %r32, 0;
	@%p51 bra 	$L__BB0_75;
	setp.eq.s32 	%p52, %r32, 1;
	mul.wide.u32 	%rd136, %r1621, 4;
	add.s64 	%rd14, %rd2, %rd136;
	ld.local.u32 	%r902, [%rd14];
	shr.u32 	%r903, %r902, %r1614;
	and.b32  	%r904, %r903, 1;
	not.b32 	%r905, %r1621;
	add.s32 	%r906, %r224, %r905;
	shl.b32 	%r907, %r904, %r906;
	or.b32  	%r1626, %r907, %r1626;
	@%p52 bra 	$L__BB0_75;
	setp.eq.s32 	%p53, %r32, 2;
	ld.local.u32 	%r908, [%rd14+4];
	shr.u32 	%r909, %r908, %r1614;
	and.b32  	%r910, %r909, 1;
	sub.s32 	%r116, %r224, %r1621;
	add.s32 	%r911, %r116, -2;
	shl.b32 	%r912, %r910, %r911;
	or.b32  	%r1626, %r912, %r1626;
	@%p53 bra 	$L__BB0_75;
	ld.local.u32 	%r913, [%rd14+8];
	shr.u32 	%r914, %r913, %r1614;
	and.b32  	%r915, %r914, 1;
	add.s32 	%r916, %r116, -3;
	shl.b32 	%r917, %r915, %r916;
	or.b32  	%r1626, %r917, %r1626;
$L__BB0_75:
	mul.wide.u32 	%rd137, %r1614, 4;
	add.s64 	%rd138, %rd3, %rd137;
	st.local.u32 	[%rd138], %r1626;
	add.s32 	%r1614, %r1614, 1;
	setp.ne.s32 	%p54, %r1614, %r224;
	@%p54 bra 	$L__BB0_62;
	mov.b32 	%r1627, 0;
	bra.uni 	$L__BB0_78;
$L__BB0_77:
	add.s32 	%r1627, %r1627, 1;
	setp.eq.s32 	%p61, %r1627, %r224;
	mov.b32 	%r1628, 8;
	mov.pred 	%p131, 0;
	mov.pred 	%p130, -1;
	@%p61 bra 	$L__BB0_80;
$L__BB0_78:
	mul.wide.u32 	%rd139, %r1627, 4;
	add.s64 	%rd140, %rd4, %rd139;
	ld.local.u32 	%r919, [%rd140];
	add.s64 	%rd141, %rd3, %rd139;
	ld.local.u32 	%r920, [%rd141];
	sub.s32 	%r123, %r919, %r920;
	setp.eq.s32 	%p55, %r123, 0;
	@%p55 bra 	$L__BB0_77;
	setp.gt.s32 	%p58, %r123, 0;
	mov.b32 	%r1628, 8;
	mov.pred 	%p131, 0;
	mov.pred 	%p130, -1;
	mov.b32 	%r1675, 0;
	@%p58 bra 	$L__BB0_155;
$L__BB0_80:
	setp.eq.s32 	%p67, %r224, 0;
	@%p67 bra 	$L__BB0_83;
	mov.b64 	%rd199, 0;
$L__BB0_82:
	shl.b64 	%rd143, %rd199, 2;
	add.s64 	%rd144, %rd4, %rd143;
	ld.local.u32 	%r926, [%rd144];
	add.s64 	%rd145, %rd3, %rd143;
	st.local.u32 	[%rd145], %r926;
	add.s64 	%rd199, %rd199, 1;
	setp.lt.u64 	%p68, %rd199, %rd5;
	@%p68 bra 	$L__BB0_82;
$L__BB0_83:
	setp.lt.s32 	%p69, %r224, 1;
	@%p69 bra 	$L__BB0_94;
	mov.b32 	%r1629, 0;
$L__BB0_85:
	mul.wide.u32 	%rd146, %r1629, 4;
	add.s64 	%rd147, %rd3, %rd146;
	ld.local.u32 	%r126, [%rd147];
	mov.b32 	%r1630, 0;
$L__BB0_86:
	shr.u32 	%r929, %r126, %r1630;
	and.b32  	%r930, %r929, 1;
	setp.eq.b32 	%p70, %r930, 1;
	not.pred 	%p71, %p70;
	@%p71 bra 	$L__BB0_88;
	not.b32 	%r931, %r1630;
	add.s32 	%r932, %r224, %r931;
	mov.b32 	%r933, 1;
	shl.b32 	%r1631, %r933, %r932;
	bra.uni 	$L__BB0_89;
$L__BB0_88:
	add.s32 	%r1630, %r1630, 1;
	setp.ne.s32 	%p72, %r1630, %r224;
	mov.b32 	%r1631, 0;
	@%p72 bra 	$L__BB0_86;
$L__BB0_89:
	mul.wide.u32 	%rd148, %r1629, 4;
	add.s64 	%rd149, %rd2, %rd148;
	st.local.u32 	[%rd149], %r1631;
	add.s32 	%r1629, %r1629, 1;
	setp.ne.s32 	%p73, %r1629, %r224;
	@%p73 bra 	$L__BB0_85;
	mov.b32 	%r1632, 0;
	bra.uni 	$L__BB0_92;
$L__BB0_91:
	add.s32 	%r1632, %r1632, 1;
	setp.eq.s32 	%p76, %r1632, %r224;
	@%p76 bra 	$L__BB0_94;
$L__BB0_92:
	mul.wide.u32 	%rd150, %r1632, 4;
	add.s64 	%rd151, %rd4, %rd150;
	ld.local.u32 	%r936, [%rd151];
	add.s64 	%rd152, %rd2, %rd150;
	ld.local.u32 	%r937, [%rd152];
	sub.s32 	%r134, %r936, %r937;
	setp.eq.s32 	%p74, %r134, 0;
	@%p74 bra 	$L__BB0_91;
	setp.gt.s32 	%p75, %r134, 0;
	mov.b32 	%r1675, 0;
	@%p75 bra 	$L__BB0_155;
$L__BB0_94:
	not.pred 	%p77, %p130;
	@%p77 bra 	$L__BB0_154;
	@%p69 bra 	$L__BB0_115;
	mov.b32 	%r1633, 0;
$L__BB0_97:
	setp.lt.u32 	%p79, %r26, 15;
	mov.b32 	%r1640, 0;
	mov.u32 	%r1645, %r1640;
	@%p79 bra 	$L__BB0_100;
	mov.b32 	%r1634, 0;
	mov.u32 	%r1645, %r1634;
$L__BB0_99:
	.pragma "nounroll";
	mul.wide.u32 	%rd153, %r1634, 4;
	add.s64 	%rd154, %rd2, %rd153;
	ld.local.u32 	%r943, [%rd154];
	shr.u32 	%r944, %r943, %r1633;
	and.b32  	%r945, %r944, 1;
	not.b32 	%r946, %r1634;
	add.s32 	%r947, %r224, %r946;
	shl.b32 	%r948, %r945, %r947;
	or.b32  	%r949, %r948, %r1645;
	ld.local.u32 	%r950, [%rd154+4];
	shr.u32 	%r951, %r950, %r1633;
	and.b32  	%r952, %r951, 1;
	sub.s32 	%r953, %r224, %r1634;
	add.s32 	%r954, %r953, -2;
	shl.b32 	%r955, %r952, %r954;
	or.b32  	%r956, %r955, %r949;
	ld.local.u32 	%r957, [%rd154+8];
	shr.u32 	%r958, %r957, %r1633;
	and.b32  	%r959, %r958, 1;
	add.s32 	%r960, %r953, -3;
	shl.b32 	%r961, %r959, %r960;
	or.b32  	%r962, %r961, %r956;
	ld.local.u32 	%r963, [%rd154+12];
	shr.u32 	%r964, %r963, %r1633;
	and.b32  	%r965, %r964, 1;
	add.s32 	%r966, %r953, -4;
	shl.b32 	%r967, %r965, %r966;
	or.b32  	%r968, %r967, %r962;
	ld.local.u32 	%r969, [%rd154+16];
	shr.u32 	%r970, %r969, %r1633;
	and.b32  	%r971, %r970, 1;
	add.s32 	%r972, %r953, -5;
	shl.b32 	%r973, %r971, %r972;
	or.b32  	%r974, %r973, %r968;
	ld.local.u32 	%r975, [%rd154+20];
	shr.u32 	%r976, %r975, %r1633;
	and.b32  	%r977, %r976, 1;
	add.s32 	%r978, %r953, -6;
	shl.b32 	%r979, %r977, %r978;
	or.b32  	%r980, %r979, %r974;
	ld.local.u32 	%r981, [%rd154+24];
	shr.u32 	%r982, %r981, %r1633;
	and.b32  	%r983, %r982, 1;
	add.s32 	%r984, %r953, -7;
	shl.b32 	%r985, %r983, %r984;
	or.b32  	%r986, %r985, %r980;
	ld.local.u32 	%r987, [%rd154+28];
	shr.u32 	%r988, %r987, %r1633;
	and.b32  	%r989, %r988, 1;
	add.s32 	%r990, %r953, -8;
	shl.b32 	%r991, %r989, %r990;
	or.b32  	%r992, %r991, %r986;
	ld.local.u32 	%r993, [%rd154+32];
	shr.u32 	%r994, %r993, %r1633;
	and.b32  	%r995, %r994, 1;
	add.s32 	%r996, %r953, -9;
	shl.b32 	%r997, %r995, %r996;
	or.b32  	%r998, %r997, %r992;
	ld.local.u32 	%r999, [%rd154+36];
	shr.u32 	%r1000, %r999, %r1633;
	and.b32  	%r1001, %r1000, 1;
	add.s32 	%r1002, %r953, -10;
	shl.b32 	%r1003, %r1001, %r1002;
	or.b32  	%r1004, %r1003, %r998;
	ld.local.u32 	%r1005, [%rd154+40];
	shr.u32 	%r1006, %r1005, %r1633;
	and.b32  	%r1007, %r1006, 1;
	add.s32 	%r1008, %r953, -11;
	shl.b32 	%r1009, %r1007, %r1008;
	or.b32  	%r1010, %r1009, %r1004;
	ld.local.u32 	%r1011, [%rd154+44];
	shr.u32 	%r1012, %r1011, %r1633;
	and.b32  	%r1013, %r1012, 1;
	add.s32 	%r1014, %r953, -12;
	shl.b32 	%r1015, %r1013, %r1014;
	or.b32  	%r1016, %r1015, %r1010;
	ld.local.u32 	%r1017, [%rd154+48];
	shr.u32 	%r1018, %r1017, %r1633;
	and.b32  	%r1019, %r1018, 1;
	add.s32 	%r1020, %r953, -13;
	shl.b32 	%r1021, %r1019, %r1020;
	or.b32  	%r1022, %r1021, %r1016;
	ld.local.u32 	%r1023, [%rd154+52];
	shr.u32 	%r1024, %r1023, %r1633;
	and.b32  	%r1025, %r1024, 1;
	add.s32 	%r1026, %r953, -14;
	shl.b32 	%r1027, %r1025, %r1026;
	or.b32  	%r1028, %r1027, %r1022;
	ld.local.u32 	%r1029, [%rd154+56];
	shr.u32 	%r1030, %r1029, %r1633;
	and.b32  	%r1031, %r1030, 1;
	add.s32 	%r1032, %r953, -15;
	shl.b32 	%r1033, %r1031, %r1032;
	or.b32  	%r1034, %r1033, %r1028;
	ld.local.u32 	%r1035, [%rd154+60];
	shr.u32 	%r1036, %r1035, %r1633;
	and.b32  	%r1037, %r1036, 1;
	add.s32 	%r1038, %r953, -16;
	shl.b32 	%r1039, %r1037, %r1038;
	or.b32  	%r1645, %r1039, %r1034;
	add.s32 	%r1634, %r1634, 16;
	setp.ne.s32 	%p80, %r1634, %r31;
	mov.u32 	%r1640, %r31;
	@%p80 bra 	$L__BB0_99;
$L__BB0_100:
	setp.eq.s32 	%p81, %r27, 0;
	@%p81 bra 	$L__BB0_110;
	setp.lt.u32 	%p82, %r28, 7;
	@%p82 bra 	$L__BB0_103;
	mul.wide.u32 	%rd155, %r1640, 4;
	add.s64 	%rd156, %rd2, %rd155;
	ld.local.u32 	%r1041, [%rd156];
	shr.u32 	%r1042, %r1041, %r1633;
	and.b32  	%r1043, %r1042, 1;
	not.b32 	%r1044, %r1640;
	add.s32 	%r1045, %r224, %r1044;
	shl.b32 	%r1046, %r1043, %r1045;
	ld.local.u32 	%r1047, [%rd156+4];
	shr.u32 	%r1048, %r1047, %r1633;
	and.b32  	%r1049, %r1048, 1;
	sub.s32 	%r1050, %r224, %r1640;
	add.s32 	%r1051, %r1050, -2;
	shl.b32 	%r1052, %r1049, %r1051;
	or.b32  	%r1053, %r1046, %r1052;
	ld.local.u32 	%r1054, [%rd156+8];
	shr.u32 	%r1055, %r1054, %r1633;
	and.b32  	%r1056, %r1055, 1;
	add.s32 	%r1057, %r1050, -3;
	shl.b32 	%r1058, %r1056, %r1057;
	or.b32  	%r1059, %r1053, %r1058;
	ld.local.u32 	%r1060, [%rd156+12];
	shr.u32 	%r1061, %r1060, %r1633;
	and.b32  	%r1062, %r1061, 1;
	add.s32 	%r1063, %r1050, -4;
	shl.b32 	%r1064, %r1062, %r1063;
	or.b32  	%r1065, %r1059, %r1064;
	ld.local.u32 	%r1066, [%rd156+16];
	shr.u32 	%r1067, %r1066, %r1633;
	and.b32  	%r1068, %r1067, 1;
	add.s32 	%r1069, %r1050, -5;
	shl.b32 	%r1070, %r1068, %r1069;
	or.b32  	%r1071, %r1065, %r1070;
	ld.local.u32 	%r1072, [%rd156+20];
	shr.u32 	%r1073, %r1072, %r1633;
	and.b32  	%r1074, %r1073, 1;
	add.s32 	%r1075, %r1050, -6;
	shl.b32 	%r1076, %r1074, %r1075;
	or.b32  	%r1077, %r1071, %r1076;
	ld.local.u32 	%r1078, [%rd156+24];
	shr.u32 	%r1079, %r1078, %r1633;
	and.b32  	%r1080, %r1079, 1;
	add.s32 	%r1081, %r1050, -7;
	shl.b32 	%r1082, %r1080, %r1081;
	or.b32  	%r1083, %r1077, %r1082;
	ld.local.u32 	%r1084, [%rd156+28];
	shr.u32 	%r1085, %r1084, %r1633;
	and.b32  	%r1086, %r1085, 1;
	add.s32 	%r1087, %r1050, -8;
	shl.b32 	%r1088, %r1086, %r1087;
	or.b32  	%r1089, %r1083, %r1088;
	or.b32  	%r1645, %r1089, %r1645;
	add.s32 	%r1640, %r1640, 8;
$L__BB0_103:
	setp.eq.s32 	%p83, %r29, 0;
	@%p83 bra 	$L__BB0_110;
	setp.lt.u32 	%p84, %r30, 3;
	@%p84 bra 	$L__BB0_106;
	mul.wide.u32 	%rd157, %r1640, 4;
	add.s64 	%rd158, %rd2, %rd157;
	ld.local.u32 	%r1091, [%rd158];
	shr.u32 	%r1092, %r1091, %r1633;
	and.b32  	%r1093, %r1092, 1;
	not.b32 	%r1094, %r1640;
	add.s32 	%r1095, %r224, %r1094;
	shl.b32 	%r1096, %r1093, %r1095;
	ld.local.u32 	%r1097, [%rd158+4];
	shr.u32 	%r1098, %r1097, %r1633;
	and.b32  	%r1099, %r1098, 1;
	sub.s32 	%r1100, %r224, %r1640;
	add.s32 	%r1101, %r1100, -2;
	shl.b32 	%r1102, %r1099, %r1101;
	or.b32  	%r1103, %r1096, %r1102;
	ld.local.u32 	%r1104, [%rd158+8];
	shr.u32 	%r1105, %r1104, %r1633;
	and.b32  	%r1106, %r1105, 1;
	add.s32 	%r1107, %r1100, -3;
	shl.b32 	%r1108, %r1106, %r1107;
	or.b32  	%r1109, %r1103, %r1108;
	ld.local.u32 	%r1110, [%rd158+12];
	shr.u32 	%r1111, %r1110, %r1633;
	and.b32  	%r1112, %r1111, 1;
	add.s32 	%r1113, %r1100, -4;
	shl.b32 	%r1114, %r1112, %r1113;
	or.b32  	%r1115, %r1109, %r1114;
	or.b32  	%r1645, %r1115, %r1645;
	add.s32 	%r1640, %r1640, 4;
$L__BB0_106:
	setp.eq.s32 	%p85, %r32, 0;
	@%p85 bra 	$L__BB0_110;
	setp.eq.s32 	%p86, %r32, 1;
	mul.wide.u32 	%rd159, %r1640, 4;
	add.s64 	%rd17, %rd2, %rd159;
	ld.local.u32 	%r1116, [%rd17];
	shr.u32 	%r1117, %r1116, %r1633;
	and.b32  	%r1118, %r1117, 1;
	not.b32 	%r1119, %r1640;
	add.s32 	%r1120, %r224, %r1119;
	shl.b32 	%r1121, %r1118, %r1120;
	or.b32  	%r1645, %r1121, %r1645;
	@%p86 bra 	$L__BB0_110;
	setp.eq.s32 	%p87, %r32, 2;
	ld.local.u32 	%r1122, [%rd17+4];
	shr.u32 	%r1123, %r1122, %r1633;
	and.b32  	%r1124, %r1123, 1;
	sub.s32 	%r154, %r224, %r1640;
	add.s32 	%r1125, %r154, -2;
	shl.b32 	%r1126, %r1124, %r1125;
	or.b32  	%r1645, %r1126, %r1645;
	@%p87 bra 	$L__BB0_110;
	ld.local.u32 	%r1127, [%rd17+8];
	shr.u32 	%r1128, %r1127, %r1633;
	and.b32  	%r1129, %r1128, 1;
	add.s32 	%r1130, %r154, -3;
	shl.b32 	%r1131, %r1129, %r1130;
	or.b32  	%r1645, %r1131, %r1645;
$L__BB0_110:
	mul.wide.u32 	%rd160, %r1633, 4;
	add.s64 	%rd161, %rd3, %rd160;
	st.local.u32 	[%rd161], %r1645;
	add.s32 	%r1633, %r1633, 1;
	setp.ne.s32 	%p88, %r1633, %r224;
	@%p88 bra 	$L__BB0_97;
	mov.b32 	%r1646, 0;
	bra.uni 	$L__BB0_113;
$L__BB0_112:
	add.s32 	%r1646, %r1646, 1;
	setp.eq.s32 	%p91, %r1646, %r224;
	@%p91 bra 	$L__BB0_115;
$L__BB0_113:
	mul.wide.u32 	%rd162, %r1646, 4;
	add.s64 	%rd163, %rd4, %rd162;
	ld.local.u32 	%r1133, [%rd163];
	add.s64 	%rd164, %rd3, %rd162;
	ld.local.u32 	%r1134, [%rd164];
	sub.s32 	%r161, %r1133, %r1134;
	setp.eq.s32 	%p89, %r161, 0;
	@%p89 bra 	$L__BB0_112;
	setp.gt.s32 	%p90, %r161, 0;
	mov.b32 	%r1675, 0;
	@%p90 bra 	$L__BB0_155;
$L__BB0_115:
	or.pred  	%p93, %p131, %p69;
	@%p93 bra 	$L__BB0_154;
	mov.b32 	%r1647, 0;
$L__BB0_117:
	setp.lt.u32 	%p94, %r26, 15;
	mov.b32 	%r1654, 0;
	mov.u32 	%r1659, %r1654;
	@%p94 bra 	$L__BB0_120;
	mov.b32 	%r1648, 0;
	mov.u32 	%r1659, %r1648;
$L__BB0_119:
	.pragma "nounroll";
	mul.wide.u32 	%rd165, %r1648, 4;
	add.s64 	%rd166, %rd3, %rd165;
	ld.local.u32 	%r1140, [%rd166];
	shr.u32 	%r1141, %r1140, %r1647;
	and.b32  	%r1142, %r1141, 1;
	not.b32 	%r1143, %r1648;
	add.s32 	%r1144, %r224, %r1143;
	shl.b32 	%r1145, %r1142, %r1144;
	or.b32  	%r1146, %r1145, %r1659;
	ld.local.u32 	%r1147, [%rd166+4];
	shr.u32 	%r1148, %r1147, %r1647;
	and.b32  	%r1149, %r1148, 1;
	sub.s32 	%r1150, %r224, %r1648;
	add.s32 	%r1151, %r1150, -2;
	shl.b32 	%r1152, %r1149, %r1151;
	or.b32  	%r1153, %r1152, %r1146;
	ld.local.u32 	%r1154, [%rd166+8];
	shr.u32 	%r1155, %r1154, %r1647;
	and.b32  	%r1156, %r1155, 1;
	add.s32 	%r1157, %r1150, -3;
	shl.b32 	%r1158, %r1156, %r1157;
	or.b32  	%r1159, %r1158, %r1153;
	ld.local.u32 	%r1160, [%rd166+12];
	shr.u32 	%r1161, %r1160, %r1647;
	and.b32  	%r1162, %r1161, 1;
	add.s32 	%r1163, %r1150, -4;
	shl.b32 	%r1164, %r1162, %r1163;
	or.b32  	%r1165, %r1164, %r1159;
	ld.local.u32 	%r1166, [%rd166+16];
	shr.u32 	%r1167, %r1166, %r1647;
	and.b32  	%r1168, %r1167, 1;
	add.s32 	%r1169, %r1150, -5;
	shl.b32 	%r1170, %r1168, %r1169;
	or.b32  	%r1171, %r1170, %r1165;
	ld.local.u32 	%r1172, [%rd166+20];
	shr.u32 	%r1173, %r1172, %r1647;
	and.b32  	%r1174, %r1173, 1;
	add.s32 	%r1175, %r1150, -6;
	shl.b32 	%r1176, %r1174, %r1175;
	or.b32  	%r1177, %r1176, %r1171;
	ld.local.u32 	%r1178, [%rd166+24];
	shr.u32 	%r1179, %r1178, %r1647;
	and.b32  	%r1180, %r1179, 1;
	add.s32 	%r1181, %r1150, -7;
	shl.b32 	%r1182, %r1180, %r1181;
	or.b32  	%r1183, %r1182, %r1177;
	ld.local.u32 	%r1184, [%rd166+28];
	shr.u32 	%r1185, %r1184, %r1647;
	and.b32  	%r1186, %r1185, 1;
	add.s32 	%r1187, %r1150, -8;
	shl.b32 	%r1188, %r1186, %r1187;
	or.b32  	%r1189, %r1188, %r1183;
	ld.local.u32 	%r1190, [%rd166+32];
	shr.u32 	%r1191, %r1190, %r1647;
	and.b32  	%r1192, %r1191, 1;
	add.s32 	%r1193, %r1150, -9;
	shl.b32 	%r1194, %r1192, %r1193;
	or.b32  	%r1195, %r1194, %r1189;
	ld.local.u32 	%r1196, [%rd166+36];
	shr.u32 	%r1197, %r1196, %r1647;
	and.b32  	%r1198, %r1197, 1;
	add.s32 	%r1199, %r1150, -10;
	shl.b32 	%r1200, %r1198, %r1199;
	or.b32  	%r1201, %r1200, %r1195;
	ld.local.u32 	%r1202, [%rd166+40];
	shr.u32 	%r1203, %r1202, %r1647;
	and.b32  	%r1204, %r1203, 1;
	add.s32 	%r1205, %r1150, -11;
	shl.b32 	%r1206, %r1204, %r1205;
	or.b32  	%r1207, %r1206, %r1201;
	ld.local.u32 	%r1208, [%rd166+44];
	shr.u32 	%r1209, %r1208, %r1647;
	and.b32  	%r1210, %r1209, 1;
	add.s32 	%r1211, %r1150, -12;
	shl.b32 	%r1212, %r1210, %r1211;
	or.b32  	%r1213, %r1212, %r1207;
	ld.local.u32 	%r1214, [%rd166+48];
	shr.u32 	%r1215, %r1214, %r1647;
	and.b32  	%r1216, %r1215, 1;
	add.s32 	%r1217, %r1150, -13;
	shl.b32 	%r1218, %r1216, %r1217;
	or.b32  	%r1219, %r1218, %r1213;
	ld.local.u32 	%r1220, [%rd166+52];
	shr.u32 	%r1221, %r1220, %r1647;
	and.b32  	%r1222, %r1221, 1;
	add.s32 	%r1223, %r1150, -14;
	shl.b32 	%r1224, %r1222, %r1223;
	or.b32  	%r1225, %r1224, %r1219;
	ld.local.u32 	%r1226, [%rd166+56];
	shr.u32 	%r1227, %r1226, %r1647;
	and.b32  	%r1228, %r1227, 1;
	add.s32 	%r1229, %r1150, -15;
	shl.b32 	%r1230, %r1228, %r1229;
	or.b32  	%r1231, %r1230, %r1225;
	ld.local.u32 	%r1232, [%rd166+60];
	shr.u32 	%r1233, %r1232, %r1647;
	and.b32  	%r1234, %r1233, 1;
	add.s32 	%r1235, %r1150, -16;
	shl.b32 	%r1236, %r1234, %r1235;
	or.b32  	%r1659, %r1236, %r1231;
	add.s32 	%r1648, %r1648, 16;
	setp.ne.s32 	%p95, %r1648, %r31;
	mov.u32 	%r1654, %r31;
	@%p95 bra 	$L__BB0_119;
$L__BB0_120:
	setp.eq.s32 	%p96, %r27, 0;
	@%p96 bra 	$L__BB0_130;
	setp.lt.u32 	%p97, %r28, 7;
	@%p97 bra 	$L__BB0_123;
	mul.wide.u32 	%rd167, %r1654, 4;
	add.s64 	%rd168, %rd3, %rd167;
	ld.local.u32 	%r1238, [%rd168];
	shr.u32 	%r1239, %r1238, %r1647;
	and.b32  	%r1240, %r1239, 1;
	not.b32 	%r1241, %r1654;
	add.s32 	%r1242, %r224, %r1241;
	shl.b32 	%r1243, %r1240, %r1242;
	ld.local.u32 	%r1244, [%rd168+4];
	shr.u32 	%r1245, %r1244, %r1647;
	and.b32  	%r1246, %r1245, 1;
	sub.s32 	%r1247, %r224, %r1654;
	add.s32 	%r1248, %r1247, -2;
	shl.b32 	%r1249, %r1246, %r1248;
	or.b32  	%r1250, %r1243, %r1249;
	ld.local.u32 	%r1251, [%rd168+8];
	shr.u32 	%r1252, %r1251, %r1647;
	and.b32  	%r1253, %r1252, 1;
	add.s32 	%r1254, %r1247, -3;
	shl.b32 	%r1255, %r1253, %r1254;
	or.b32  	%r1256, %r1250, %r1255;
	ld.local.u32 	%r1257, [%rd168+12];
	shr.u32 	%r1258, %r1257, %r1647;
	and.b32  	%r1259, %r1258, 1;
	add.s32 	%r1260, %r1247, -4;
	shl.b32 	%r1261, %r1259, %r1260;
	or.b32  	%r1262, %r1256, %r1261;
	ld.local.u32 	%r1263, [%rd168+16];
	shr.u32 	%r1264, %r1263, %r1647;
	and.b32  	%r1265, %r1264, 1;
	add.s32 	%r1266, %r1247, -5;
	shl.b32 	%r1267, %r1265, %r1266;
	or.b32  	%r1268, %r1262, %r1267;
	ld.local.u32 	%r1269, [%rd168+20];
	shr.u32 	%r1270, %r1269, %r1647;
	and.b32  	%r1271, %r1270, 1;
	add.s32 	%r1272, %r1247, -6;
	shl.b32 	%r1273, %r1271, %r1272;
	or.b32  	%r1274, %r1268, %r1273;
	ld.local.u32 	%r1275, [%rd168+24];
	shr.u32 	%r1276, %r1275, %r1647;
	and.b32  	%r1277, %r1276, 1;
	add.s32 	%r1278, %r1247, -7;
	shl.b32 	%r1279, %r1277, %r1278;
	or.b32  	%r1280, %r1274, %r1279;
	ld.local.u32 	%r1281, [%rd168+28];
	shr.u32 	%r1282, %r1281, %r1647;
	and.b32  	%r1283, %r1282, 1;
	add.s32 	%r1284, %r1247, -8;
	shl.b32 	%r1285, %r1283, %r1284;
	or.b32  	%r1286, %r1280, %r1285;
	or.b32  	%r1659, %r1286, %r1659;
	add.s32 	%r1654, %r1654, 8;
$L__BB0_123:
	setp.eq.s32 	%p98, %r29, 0;
	@%p98 bra 	$L__BB0_130;
	setp.lt.u32 	%p99, %r30, 3;
	@%p99 bra 	$L__BB0_126;
	mul.wide.u32 	%rd169, %r1654, 4;
	add.s64 	%rd170, %rd3, %rd169;
	ld.local.u32 	%r1288, [%rd170];
	shr.u32 	%r1289, %r1288, %r1647;
	and.b32  	%r1290, %r1289, 1;
	not.b32 	%r1291, %r1654;
	add.s32 	%r1292, %r224, %r1291;
	shl.b32 	%r1293, %r1290, %r1292;
	ld.local.u32 	%r1294, [%rd170+4];
	shr.u32 	%r1295, %r1294, %r1647;
	and.b32  	%r1296, %r1295, 1;
	sub.s32 	%r1297, %r224, %r1654;
	add.s32 	%r1298, %r1297, -2;
	shl.b32 	%r1299, %r1296, %r1298;
	or.b32  	%r1300, %r1293, %r1299;
	ld.local.u32 	%r1301, [%rd170+8];
	shr.u32 	%r1302, %r1301, %r1647;
	and.b32  	%r1303, %r1302, 1;
	add.s32 	%r1304, %r1297, -3;
	shl.b32 	%r1305, %r1303, %r1304;
	or.b32  	%r1306, %r1300, %r1305;
	ld.local.u32 	%r1307, [%rd170+12];
	shr.u32 	%r1308, %r1307, %r1647;
	and.b32  	%r1309, %r1308, 1;
	add.s32 	%r1310, %r1297, -4;
	shl.b32 	%r1311, %r1309, %r1310;
	or.b32  	%r1312, %r1306, %r1311;
	or.b32  	%r1659, %r1312, %r1659;
	add.s32 	%r1654, %r1654, 4;
$L__BB0_126:
	setp.eq.s32 	%p100, %r32, 0;
	@%p100 bra 	$L__BB0_130;
	setp.eq.s32 	%p101, %r32, 1;
	mul.wide.u32 	%rd171, %r1654, 4;
	add.s64 	%rd18, %rd3, %rd171;
	ld.local.u32 	%r1313, [%rd18];
	shr.u32 	%r1314, %r1313, %r1647;
	and.b32  	%r1315, %r1314, 1;
	not.b32 	%r1316, %r1654;
	add.s32 	%r1317, %r224, %r1316;
	shl.b32 	%r1318, %r1315, %r1317;
	or.b32  	%r1659, %r1318, %r1659;
	@%p101 bra 	$L__BB0_130;
	setp.eq.s32 	%p102, %r32, 2;
	ld.local.u32 	%r1319, [%rd18+4];
	shr.u32 	%r1320, %r1319, %r1647;
	and.b32  	%r1321, %r1320, 1;
	sub.s32 	%r181, %r224, %r1654;
	add.s32 	%r1322, %r181, -2;
	shl.b32 	%r1323, %r1321, %r1322;
	or.b32  	%r1659, %r1323, %r1659;
	@%p102 bra 	$L__BB0_130;
	ld.local.u32 	%r1324, [%rd18+8];
	shr.u32 	%r1325, %r1324, %r1647;
	and.b32  	%r1326, %r1325, 1;
	add.s32 	%r1327, %r181, -3;
	shl.b32 	%r1328, %r1326, %r1327;
	or.b32  	%r1659, %r1328, %r1659;
$L__BB0_130:
	mul.wide.u32 	%rd172, %r1647, 4;
	add.s64 	%rd173, %rd2, %rd172;
	st.local.u32 	[%rd173], %r1659;
	add.s32 	%r1647, %r1647, 1;
	setp.eq.s32 	%p103, %r1647, %r224;
	@%p103 bra 	$L__BB0_131;
	bra.uni 	$L__BB0_117;
$L__BB0_131:
	mov.b32 	%r1660, 0;
	bra.uni 	$L__BB0_133;
$L__BB0_132:
	add.s32 	%r1660, %r1660, 1;
	setp.eq.s32 	%p106, %r1660, %r224;
	@%p106 bra 	$L__BB0_135;
$L__BB0_133:
	mul.wide.u32 	%rd174, %r1660, 4;
	add.s64 	%rd175, %rd4, %rd174;
	ld.local.u32 	%r1330, [%rd175];
	add.s64 	%rd176, %rd2, %rd174;
	ld.local.u32 	%r1331, [%rd176];
	sub.s32 	%r188, %r1330, %r1331;
	setp.eq.s32 	%p104, %r188, 0;
	@%p104 bra 	$L__BB0_132;
	setp.gt.s32 	%p105, %r188, 0;
	mov.b32 	%r1675, 0;
	@%p105 bra 	$L__BB0_155;
$L__BB0_135:
	mov.b32 	%r1661, 0;
$L__BB0_136:
	mov.b32 	%r1668, 0;
	mov.u32 	%r1673, %r1668;
	@%p94 bra 	$L__BB0_139;
	mov.b32 	%r1662, 0;
	mov.u32 	%r1673, %r1662;
$L__BB0_138:
	.pragma "nounroll";
	mul.wide.u32 	%rd177, %r1662, 4;
	add.s64 	%rd178, %rd2, %rd177;
	ld.local.u32 	%r1337, [%rd178];
	shr.u32 	%r1338, %r1337, %r1661;
	and.b32  	%r1339, %r1338, 1;
	not.b32 	%r1340, %r1662;
	add.s32 	%r1341, %r224, %r1340;
	shl.b32 	%r1342, %r1339, %r1341;
	or.b32  	%r1343, %r1342, %r1673;
	ld.local.u32 	%r1344, [%rd178+4];
	shr.u32 	%r1345, %r1344, %r1661;
	and.b32  	%r1346, %r1345, 1;
	sub.s32 	%r1347, %r224, %r1662;
	add.s32 	%r1348, %r1347, -2;
	shl.b32 	%r1349, %r1346, %r1348;
	or.b32  	%r1350, %r1349, %r1343;
	ld.local.u32 	%r1351, [%rd178+8];
	shr.u32 	%r1352, %r1351, %r1661;
	and.b32  	%r1353, %r1352, 1;
	add.s32 	%r1354, %r1347, -3;
	shl.b32 	%r1355, %r1353, %r1354;
	or.b32  	%r1356, %r1355, %r1350;
	ld.local.u32 	%r1357, [%rd178+12];
	shr.u32 	%r1358, %r1357, %r1661;
	and.b32  	%r1359, %r1358, 1;
	add.s32 	%r1360, %r1347, -4;
	shl.b32 	%r1361, %r1359, %r1360;
	or.b32  	%r1362, %r1361, %r1356;
	ld.local.u32 	%r1363, [%rd178+16];
	shr.u32 	%r1364, %r1363, %r1661;
	and.b32  	%r1365, %r1364, 1;
	add.s32 	%r1366, %r1347, -5;
	shl.b32 	%r1367, %r1365, %r1366;
	or.b32  	%r1368, %r1367, %r1362;
	ld.local.u32 	%r1369, [%rd178+20];
	shr.u32 	%r1370, %r1369, %r1661;
	and.b32  	%r1371, %r1370, 1;
	add.s32 	%r1372, %r1347, -6;
	shl.b32 	%r1373, %r1371, %r1372;
	or.b32  	%r1374, %r1373, %r1368;
	ld.local.u32 	%r1375, [%rd178+24];
	shr.u32 	%r1376, %r1375, %r1661;
	and.b32  	%r1377, %r1376, 1;
	add.s32 	%r1378, %r1347, -7;
	shl.b32 	%r1379, %r1377, %r1378;
	or.b32  	%r1380, %r1379, %r1374;
	ld.local.u32 	%r1381, [%rd178+28];
	shr.u32 	%r1382, %r1381, %r1661;
	and.b32  	%r1383, %r1382, 1;
	add.s32 	%r1384, %r1347, -8;
	shl.b32 	%r1385, %r1383, %r1384;
	or.b32  	%r1386, %r1385, %r1380;
	ld.local.u32 	%r1387, [%rd178+32];
	shr.u32 	%r1388, %r1387, %r1661;
	and.b32  	%r1389, %r1388, 1;
	add.s32 	%r1390, %r1347, -9;
	shl.b32 	%r1391, %r1389, %r1390;
	or.b32  	%r1392, %r1391, %r1386;
	ld.local.u32 	%r1393, [%rd178+36];
	shr.u32 	%r1394, %r1393, %r1661;
	and.b32  	%r1395, %r1394, 1;
	add.s32 	%r1396, %r1347, -10;
	shl.b32 	%r1397, %r1395, %r1396;
	or.b32  	%r1398, %r1397, %r1392;
	ld.local.u32 	%r1399, [%rd178+40];
	shr.u32 	%r1400, %r1399, %r1661;
	and.b32  	%r1401, %r1400, 1;
	add.s32 	%r1402, %r1347, -11;
	shl.b32 	%r1403, %r1401, %r1402;
	or.b32  	%r1404, %r1403, %r1398;
	ld.local.u32 	%r1405, [%rd178+44];
	shr.u32 	%r1406, %r1405, %r1661;
	and.b32  	%r1407, %r1406, 1;
	add.s32 	%r1408, %r1347, -12;
	shl.b32 	%r1409, %r1407, %r1408;
	or.b32  	%r1410, %r1409, %r1404;
	ld.local.u32 	%r1411, [%rd178+48];
	shr.u32 	%r1412, %r1411, %r1661;
	and.b32  	%r1413, %r1412, 1;
	add.s32 	%r1414, %r1347, -13;
	shl.b32 	%r1415, %r1413, %r1414;
	or.b32  	%r1416, %r1415, %r1410;
	ld.local.u32 	%r1417, [%rd178+52];
	shr.u32 	%r1418, %r1417, %r1661;
	and.b32  	%r1419, %r1418, 1;
	add.s32 	%r1420, %r1347, -14;
	shl.b32 	%r1421, %r1419, %r1420;
	or.b32  	%r1422, %r1421, %r1416;
	ld.local.u32 	%r1423, [%rd178+56];
	shr.u32 	%r1424, %r1423, %r1661;
	and.b32  	%r1425, %r1424, 1;
	add.s32 	%r1426, %r1347, -15;
	shl.b32 	%r1427, %r1425, %r1426;
	or.b32  	%r1428, %r1427, %r1422;
	ld.local.u32 	%r1429, [%rd178+60];
	shr.u32 	%r1430, %r1429, %r1661;
	and.b32  	%r1431, %r1430, 1;
	add.s32 	%r1432, %r1347, -16;
	shl.b32 	%r1433, %r1431, %r1432;
	or.b32  	%r1673, %r1433, %r1428;
	add.s32 	%r1662, %r1662, 16;
	setp.ne.s32 	%p108, %r1662, %r31;
	mov.u32 	%r1668, %r31;
	@%p108 bra 	$L__BB0_138;
$L__BB0_139:
	@%p96 bra 	$L__BB0_149;
	setp.lt.u32 	%p110, %r28, 7;
	@%p110 bra 	$L__BB0_142;
	mul.wide.u32 	%rd179, %r1668, 4;
	add.s64 	%rd180, %rd2, %rd179;
	ld.local.u32 	%r1435, [%rd180];
	shr.u32 	%r1436, %r1435, %r1661;
	and.b32  	%r1437, %r1436, 1;
	not.b32 	%r1438, %r1668;
	add.s32 	%r1439, %r224, %r1438;
	shl.b32 	%r1440, %r1437, %r1439;
	ld.local.u32 	%r1441, [%rd180+4];
	shr.u32 	%r1442, %r1441, %r1661;
	and.b32  	%r1443, %r1442, 1;
	sub.s32 	%r1444, %r224, %r1668;
	add.s32 	%r1445, %r1444, -2;
	shl.b32 	%r1446, %r1443, %r1445;
	or.b32  	%r1447, %r1440, %r1446;
	ld.local.u32 	%r1448, [%rd180+8];
	shr.u32 	%r1449, %r1448, %r1661;
	and.b32  	%r1450, %r1449, 1;
	add.s32 	%r1451, %r1444, -3;
	shl.b32 	%r1452, %r1450, %r1451;
	or.b32  	%r1453, %r1447, %r1452;
	ld.local.u32 	%r1454, [%rd180+12];
	shr.u32 	%r1455, %r1454, %r1661;
	and.b32  	%r1456, %r1455, 1;
	add.s32 	%r1457, %r1444, -4;
	shl.b32 	%r1458, %r1456, %r1457;
	or.b32  	%r1459, %r1453, %r1458;
	ld.local.u32 	%r1460, [%rd180+16];
	shr.u32 	%r1461, %r1460, %r1661;
	and.b32  	%r1462, %r1461, 1;
	add.s32 	%r1463, %r1444, -5;
	shl.b32 	%r1464, %r1462, %r1463;
	or.b32  	%r1465, %r1459, %r1464;
	ld.local.u32 	%r1466, [%rd180+20];
	shr.u32 	%r1467, %r1466, %r1661;
	and.b32  	%r1468, %r1467, 1;
	add.s32 	%r1469, %r1444, -6;
	shl.b32 	%r1470, %r1468, %r1469;
	or.b32  	%r1471, %r1465, %r1470;
	ld.local.u32 	%r1472, [%rd180+24];
	shr.u32 	%r1473, %r1472, %r1661;
	and.b32  	%r1474, %r1473, 1;
	add.s32 	%r1475, %r1444, -7;
	shl.b32 	%r1476, %r1474, %r1475;
	or.b32  	%r1477, %r1471, %r1476;
	ld.local.u32 	%r1478, [%rd180+28];
	shr.u32 	%r1479, %r1478, %r1661;
	and.b32  	%r1480, %r1479, 1;
	add.s32 	%r1481, %r1444, -8;
	shl.b32 	%r1482, %r1480, %r1481;
	or.b32  	%r1483, %r1477, %r1482;
	or.b32  	%r1673, %r1483, %r1673;
	add.s32 	%r1668, %r1668, 8;
$L__BB0_142:
	setp.eq.s32 	%p111, %r29, 0;
	@%p111 bra 	$L__BB0_149;
	setp.lt.u32 	%p112, %r30, 3;
	@%p112 bra 	$L__BB0_145;
	mul.wide.u32 	%rd181, %r1668, 4;
	add.s64 	%rd182, %rd2, %rd181;
	ld.local.u32 	%r1485, [%rd182];
	shr.u32 	%r1486, %r1485, %r1661;
	and.b32  	%r1487, %r1486, 1;
	not.b32 	%r1488, %r1668;
	add.s32 	%r1489, %r224, %r1488;
	shl.b32 	%r1490, %r1487, %r1489;
	ld.local.u32 	%r1491, [%rd182+4];
	shr.u32 	%r1492, %r1491, %r1661;
	and.b32  	%r1493, %r1492, 1;
	sub.s32 	%r1494, %r224, %r1668;
	add.s32 	%r1495, %r1494, -2;
	shl.b32 	%r1496, %r1493, %r1495;
	or.b32  	%r1497, %r1490, %r1496;
	ld.local.u32 	%r1498, [%rd182+8];
	shr.u32 	%r1499, %r1498, %r1661;
	and.b32  	%r1500, %r1499, 1;
	add.s32 	%r1501, %r1494, -3;
	shl.b32 	%r1502, %r1500, %r1501;
	or.b32  	%r1503, %r1497, %r1502;
	ld.local.u32 	%r1504, [%rd182+12];
	shr.u32 	%r1505, %r1504, %r1661;
	and.b32  	%r1506, %r1505, 1;
	add.s32 	%r1507, %r1494, -4;
	shl.b32 	%r1508, %r1506, %r1507;
	or.b32  	%r1509, %r1503, %r1508;
	or.b32  	%r1673, %r1509, %r1673;
	add.s32 	%r1668, %r1668, 4;
$L__BB0_145:
	setp.eq.s32 	%p113, %r32, 0;
	@%p113 bra 	$L__BB0_149;
	setp.eq.s32 	%p114, %r32, 1;
	mul.wide.u32 	%rd183, %r1668, 4;
	add.s64 	%rd19, %rd2, %rd183;
	ld.local.u32 	%r1510, [%rd19];
	shr.u32 	%r1511, %r1510, %r1661;
	and.b32  	%r1512, %r1511, 1;
	not.b32 	%r1513, %r1668;
	add.s32 	%r1514, %r224, %r1513;
	shl.b32 	%r1515, %r1512, %r1514;
	or.b32  	%r1673, %r1515, %r1673;
	@%p114 bra 	$L__BB0_149;
	setp.eq.s32 	%p115, %r32, 2;
	ld.local.u32 	%r1516, [%rd19+4];
	shr.u32 	%r1517, %r1516, %r1661;
	and.b32  	%r1518, %r1517, 1;
	sub.s32 	%r208, %r224, %r1668;
	add.s32 	%r1519, %r208, -2;
	shl.b32 	%r1520, %r1518, %r1519;
	or.b32  	%r1673, %r1520, %r1673;
	@%p115 bra 	$L__BB0_149;
	ld.local.u32 	%r1521, [%rd19+8];
	shr.u32 	%r1522, %r1521, %r1661;
	and.b32  	%r1523, %r1522, 1;
	add.s32 	%r1524, %r208, -3;
	shl.b32 	%r1525, %r1523, %r1524;
	or.b32  	%r1673, %r1525, %r1673;
$L__BB0_149:
	mul.wide.u32 	%rd184, %r1661, 4;
	add.s64 	%rd185, %rd3, %rd184;
	st.local.u32 	[%rd185], %r1673;
	add.s32 	%r1661, %r1661, 1;
	setp.ne.s32 	%p116, %r1661, %r224;
	@%p116 bra 	$L__BB0_136;
	mov.b32 	%r1674, 0;
	bra.uni 	$L__BB0_152;
$L__BB0_151:
	add.s32 	%r1674, %r1674, 1;
	setp.eq.s32 	%p119, %r1674, %r224;
	@%p119 bra 	$L__BB0_154;
$L__BB0_152:
	mul.wide.u32 	%rd186, %r1674, 4;
	add.s64 	%rd187, %rd4, %rd186;
	ld.local.u32 	%r1527, [%rd187];
	add.s64 	%rd188, %rd3, %rd186;
	ld.local.u32 	%r1528, [%rd188];
	sub.s32 	%r215, %r1527, %r1528;
	setp.eq.s32 	%p117, %r215, 0;
	@%p117 bra 	$L__BB0_151;
	setp.gt.s32 	%p118, %r215, 0;
	mov.b32 	%r1675, 0;
	@%p118 bra 	$L__BB0_155;
$L__BB0_154:
	mov.u32 	%r1675, %r1628;
$L__BB0_155:
	setp.ne.s32 	%p120, %r1675, 0;
	add.s32 	%r1676, %r1675, %r1676;
	selp.u32 	%r1530, 1, 0, %p120;
	add.s32 	%r1677, %r1677, %r1530;
	add.s32 	%r1678, %r1678, -1;
	bra.uni 	$L__BB0_158;
$L__BB0_156:
	shl.b32 	%r313, %r1678, 2;
	add.s32 	%r314, %r6, %r313;
	ld.shared.u32 	%r315, [%r314];
	add.s32 	%r316, %r7, %r313;
	ld.shared.u32 	%r317, [%r316];
	add.s32 	%r318, %r8, %r313;
	ld.shared.u32 	%r319, [%r318];
	or.b32  	%r320, %r315, %r41;
	st.shared.u32 	[%r314+4], %r320;
	or.b32  	%r321, %r317, %r41;
	shl.b32 	%r322, %r321, 1;
	st.shared.u32 	[%r316+4], %r322;
	or.b32  	%r323, %r319, %r41;
	shr.u32 	%r324, %r323, 1;
	st.shared.u32 	[%r318+4], %r324;
	or.b32  	%r325, %r322, %r320;
	or.b32  	%r326, %r325, %r324;
	not.b32 	%r327, %r326;
	and.b32  	%r328, %r327, %r2;
	st.shared.u32 	[%r38+4], %r328;
	mov.u32 	%r1678, %r42;
	bra.uni 	$L__BB0_158;
$L__BB0_157:
	add.s32 	%r1678, %r1678, -1;
$L__BB0_158:
	setp.gt.s32 	%p121, %r1678, -1;
	@%p121 bra 	$L__BB0_15;
	st.shared.u32 	[%r10], %r1676;
	st.shared.u32 	[%r11], %r1677;
	bra.uni 	$L__BB0_161;
$L__BB0_160:
	mov.b32 	%r245, 0;
	st.shared.u32 	[%r10], %r245;
	st.shared.u32 	[%r11], %r245;
$L__BB0_161:
	bar.sync 	0;
	and.b32  	%r1531, %r3, 992;
	setp.ne.s32 	%p122, %r1531, 0;
	@%p122 bra 	$L__BB0_163;
	ld.shared.u32 	%r1532, [%r10+256];
	ld.shared.u32 	%r1533, [%r10];
	add.s32 	%r1534, %r1533, %r1532;
	st.shared.u32 	[%r10], %r1534;
	ld.shared.u32 	%r1535, [%r11+256];
	ld.shared.u32 	%r1536, [%r11];
	add.s32 	%r1537, %r1536, %r1535;
	st.shared.u32 	[%r11], %r1537;
$L__BB0_163:
	bar.warp.sync 	-1;
	setp.gt.u32 	%p123, %r3, 31;
	@%p123 bra 	$L__BB0_165;
	ld.shared.u32 	%r1538, [%r10+128];
	ld.shared.u32 	%r1539, [%r10];
	add.s32 	%r1540, %r1539, %r1538;
	st.shared.u32 	[%r10], %r1540;
	ld.shared.u32 	%r1541, [%r11+128];
	ld.shared.u32 	%r1542, [%r11];
	add.s32 	%r1543, %r1542, %r1541;
	st.shared.u32 	[%r11], %r1543;
$L__BB0_165:
	bar.warp.sync 	-1;
	setp.gt.u32 	%p124, %r3, 15;
	@%p124 bra 	$L__BB0_167;
	ld.shared.u32 	%r1544, [%r10+64];
	ld.shared.u32 	%r1545, [%r10];
	add.s32 	%r1546, %r1545, %r1544;
	st.shared.u32 	[%r10], %r1546;
	ld.shared.u32 	%r1547, [%r11+64];
	ld.shared.u32 	%r1548, [%r11];
	add.s32 	%r1549, %r1548, %r1547;
	st.shared.u32 	[%r11], %r1549;
$L__BB0_167:
	bar.warp.sync 	-1;
	setp.gt.u32 	%p125, %r3, 7;
	@%p125 bra 	$L__BB0_169;
	ld.shared.u32 	%r1550, [%r10+32];
	ld.shared.u32 	%r1551, [%r10];
	add.s32 	%r1552, %r1551, %r1550;
	st.shared.u32 	[%r10], %r1552;
	ld.shared.u32 	%r1553, [%r11+32];
	ld.shared.u32 	%r1554, [%r11];
	add.s32 	%r1555, %r1554, %r1553;
	st.shared.u32 	[%r11], %r1555;
$L__BB0_169:
	bar.warp.sync 	-1;
	setp.gt.u32 	%p126, %r3, 3;
	@%p126 bra 	$L__BB0_171;
	ld.shared.u32 	%r1556, [%r10+16];
	ld.shared.u32 	%r1557, [%r10];
	add.s32 	%r1558, %r1557, %r1556;
	st.shared.u32 	[%r10], %r1558;
	ld.shared.u32 	%r1559, [%r11+16];
	ld.shared.u32 	%r1560, [%r11];
	add.s32 	%r1561, %r1560, %r1559;
	st.shared.u32 	[%r11], %r1561;
$L__BB0_171:
	bar.warp.sync 	-1;
	setp.gt.u32 	%p127, %r3, 1;
	@%p127 bra 	$L__BB0_173;
	ld.shared.u32 	%r1562, [%r10+8];
	ld.shared.u32 	%r1563, [%r10];
	add.s32 	%r1564, %r1563, %r1562;
	st.shared.u32 	[%r10], %r1564;
	ld.shared.u32 	%r1565, [%r11+8];
	ld.shared.u32 	%r1566, [%r11];
	add.s32 	%r1567, %r1566, %r1565;
	st.shared.u32 	[%r11], %r1567;
$L__BB0_173:
	bar.warp.sync 	-1;
	setp.ne.s32 	%p128, %r3, 0;
	@%p128 bra 	$L__BB0_175;
	ld.shared.u32 	%r1568, [_ZZ11cuda_kerneliiPjS_S_S_S_iS_iE3sum+4];
	ld.shared.u32 	%r1569, [_ZZ11cuda_kerneliiPjS_S_S_S_iS_iE3sum];
	add.s32 	%r1570, %r1569, %r1568;
	st.shared.u32 	[_ZZ11cuda_kerneliiPjS_S_S_S_iS_iE3sum], %r1570;
	ld.shared.u32 	%r1571, [_ZZ11cuda_kerneliiPjS_S_S_S_iS_iE4usum+4];
	ld.shared.u32 	%r1572, [_ZZ11cuda_kerneliiPjS_S_S_S_iS_iE4usum];
	add.s32 	%r1573, %r1572, %r1571;
	st.shared.u32 	[_ZZ11cuda_kerneliiPjS_S_S_S_iS_iE4usum], %r1573;
$L__BB0_175:
	setp.ne.s32 	%p129, %r3, 0;
	bar.warp.sync 	-1;
	@%p129 bra 	$L__BB0_177;
	ld.param.u64 	%rd195, [_Z11cuda_kerneliiPjS_S_S_S_iS_i_param_6];
	ld.param.u64 	%rd194, [_Z11cuda_kerneliiPjS_S_S_S_iS_i_param_5];
	ld.shared.u32 	%r1574, [_ZZ11cuda_kerneliiPjS_S_S_S_iS_iE3sum];
	cvta.to.global.u64 	%rd189, %rd194;
	mul.wide.u32 	%rd190, %r4, 4;
	add.s64 	%rd191, %rd189, %rd190;
	st.global.u32 	[%rd191], %r1574;
	ld.shared.u32 	%r1575, [_ZZ11cuda_kerneliiPjS_S_S_S_iS_iE4usum];
	cvta.to.global.u64 	%rd192, %rd195;
	add.s64 	%rd193, %rd192, %rd190;
	st.global.u32 	[%rd193], %r1575;
$L__BB0_177:
	ret;

}
	// .globl	_Z16sgpu_cuda_kerneliiPjS_S_S_i
.visible .entry _Z16sgpu_cuda_kerneliiPjS_S_S_i(
	.param .u32 _Z16sgpu_cuda_kerneliiPjS_S_S_i_param_0,
	.param .u32 _Z16sgpu_cuda_kerneliiPjS_S_S_i_param_1,
	.param .u64 .ptr .align 1 _Z16sgpu_cuda_kerneliiPjS_S_S_i_param_2,
	.param .u64 .ptr .align 1 _Z16sgpu_cuda_kerneliiPjS_S_S_i_param_3,
	.param .u64 .ptr .align 1 _Z16sgpu_cuda_kerneliiPjS_S_S_i_param_4,
	.param .u64 .ptr .align 1 _Z16sgpu_cuda_kerneliiPjS_S_S_i_param_5,
	.param .u32 _Z16sgpu_cuda_kerneliiPjS_S_S_i_param_6
)
{
	.reg .pred 	%p<14>;
	.reg .b32 	%r<89>;
	.reg .b64 	%rd<15>;
	// demoted variable
	.shared .align 4 .b8 _ZZ16sgpu_cuda_kerneliiPjS_S_S_iE4down[3840];
	// demoted variable
	.shared .align 4 .b8 _ZZ16sgpu_cuda_kerneliiPjS_S_S_iE4left[3840];
	// demoted variable
	.shared .align 4 .b8 _ZZ16sgpu_cuda_kerneliiPjS_S_S_iE5right[3840];
	// demoted variable
	.shared .align 4 .b8 _ZZ16sgpu_cuda_kerneliiPjS_S_S_iE6bitmap[3840];
	// demoted variable
	.shared .align 4 .b8 _ZZ16sgpu_cuda_kerneliiPjS_S_S_iE3sum[384];
	ld.param.u32 	%r24, [_Z16sgpu_cuda_kerneliiPjS_S_S_i_param_0];
	ld.param.u32 	%r23, [_Z16sgpu_cuda_kerneliiPjS_S_S_i_param_1];
	ld.param.u64 	%rd1, [_Z16sgpu_cuda_kerneliiPjS_S_S_i_param_2];
	ld.param.u64 	%rd2, [_Z16sgpu_cuda_kerneliiPjS_S_S_i_param_3];
	ld.param.u64 	%rd3, [_Z16sgpu_cuda_kerneliiPjS_S_S_i_param_4];
	ld.param.u64 	%rd4, [_Z16sgpu_cuda_kerneliiPjS_S_S_i_param_5];
	ld.param.u32 	%r25, [_Z16sgpu_cuda_kerneliiPjS_S_S_i_param_6];
	mov.u32 	%r1, %tid.x;
	mov.u32 	%r2, %ctaid.x;
	mov.u32 	%r26, %ntid.x;
	mad.lo.s32 	%r3, %r2, %r26, %r1;
	mov.b32 	%r27, -1;
	shl.b32 	%r4, %r27, %r24;
	setp.ge.s32 	%p1, %r3, %r25;
	shl.b32 	%r28, %r1, 2;
	mov.u32 	%r29, _ZZ16sgpu_cuda_kerneliiPjS_S_S_iE3sum;
	add.s32 	%r5, %r29, %r28;
	@%p1 bra 	$L__BB1_11;
	cvta.to.global.u64 	%rd5, %rd1;
	cvta.to.global.u64 	%rd6, %rd2;
	cvta.to.global.u64 	%rd7, %rd3;
	mul.wide.s32 	%rd8, %r3, 4;
	add.s64 	%rd9, %rd5, %rd8;
	ld.global.u32 	%r32, [%rd9];
	mul.lo.s32 	%r33, %r1, 40;
	mov.u32 	%r34, _ZZ16sgpu_cuda_kerneliiPjS_S_S_iE4down;
	add.s32 	%r6, %r34, %r33;
	st.shared.u32 	[%r6], %r32;
	add.s64 	%rd10, %rd6, %rd8;
	ld.global.u32 	%r35, [%rd10];
	mov.u32 	%r36, _ZZ16sgpu_cuda_kerneliiPjS_S_S_iE4left;
	add.s32 	%r7, %r36, %r33;
	st.shared.u32 	[%r7], %r35;
	add.s64 	%rd11, %rd7, %rd8;
	ld.global.u32 	%r37, [%rd11];
	mov.u32 	%r38, _ZZ16sgpu_cuda_kerneliiPjS_S_S_iE5right;
	add.s32 	%r8, %r38, %r33;
	st.shared.u32 	[%r8], %r37;
	or.b32  	%r39, %r35, %r32;
	or.b32  	%r40, %r39, %r37;
	mov.u32 	%r41, _ZZ16sgpu_cuda_kerneliiPjS_S_S_iE6bitmap;
	add.s32 	%r9, %r41, %r33;
	st.shared.u32 	[%r9], %r40;
	not.b32 	%r10, %r4;
	mov.b32 	%r88, 0;
	mov.u32 	%r87, %r88;
$L__BB1_2:
	shl.b32 	%r42, %r88, 2;
	add.s32 	%r13, %r9, %r42;
	ld.shared.u32 	%r14, [%r13];
	or.b32  	%r43, %r14, %r4;
	setp.ne.s32 	%p2, %r43, -1;
	@%p2 bra 	$L__BB1_4;
	add.s32 	%r88, %r88, -1;
	bra.uni 	$L__BB1_9;
$L__BB1_4:
	add.s32 	%r44, %r14, 1;
	not.b32 	%r45, %r14;
	and.b32  	%r16, %r44, %r45;
	or.b32  	%r46, %r44, %r14;
	st.shared.u32 	[%r13], %r46;
	and.b32  	%r47, %r16, %r10;
	setp.eq.s32 	%p3, %r47, 0;
	@%p3 bra 	$L__BB1_8;
	add.s32 	%r17, %r88, 1;
	setp.ne.s32 	%p4, %r17, %r23;
	@%p4 bra 	$L__BB1_7;
	add.s32 	%r87, %r87, 1;
	add.s32 	%r88, %r88, -1;
	bra.uni 	$L__BB1_9;
$L__BB1_7:
	add.s32 	%r49, %r6, %r42;
	ld.shared.u32 	%r50, [%r49];
	or.b32  	%r51, %r50, %r16;
	st.shared.u32 	[%r49+4], %r51;
	add.s32 	%r52, %r7, %r42;
	ld.shared.u32 	%r53, [%r52];
	or.b32  	%r54, %r53, %r16;
	shl.b32 	%r55, %r54, 1;
	st.shared.u32 	[%r52+4], %r55;
	add.s32 	%r56, %r8, %r42;
	ld.shared.u32 	%r57, [%r56];
	or.b32  	%r58, %r57, %r16;
	shr.u32 	%r59, %r58, 1;
	st.shared.u32 	[%r56+4], %r59;
	or.b32  	%r60, %r51, %r55;
	or.b32  	%r61, %r60, %r59;
	st.shared.u32 	[%r13+4], %r61;
	mov.u32 	%r88, %r17;
	bra.uni 	$L__BB1_9;
$L__BB1_8:
	add.s32 	%r88, %r88, -1;
$L__BB1_9:
	setp.gt.s32 	%p5, %r88, -1;
	@%p5 bra 	$L__BB1_2;
	st.shared.u32 	[%r5], %r87;
	bra.uni 	$L__BB1_12;
$L__BB1_11:
	mov.b32 	%r30, 0;
	st.shared.u32 	[%r5], %r30;
$L__BB1_12:
	bar.sync 	0;
	and.b32  	%r62, %r1, 992;
	setp.ne.s32 	%p6, %r62, 0;
	@%p6 bra 	$L__BB1_14;
	ld.shared.u32 	%r63, [%r5+256];
	ld.shared.u32 	%r64, [%r5];
	add.s32 	%r65, %r64, %r63;
	st.shared.u32 	[%r5], %r65;
$L__BB1_14:
	bar.sync 	0;
	setp.gt.u32 	%p7, %r1, 31;
	@%p7 bra 	$L__BB1_16;
	ld.shared.u32 	%r66, [%r5+128];
	ld.shared.u32 	%r67, [%r5];
	add.s32 	%r68, %r67, %r66;
	st.shared.u32 	[%r5], %r68;
$L__BB1_16:
	bar.sync 	0;
	setp.gt.u32 	%p8, %r1, 15;
	@%p8 bra 	$L__BB1_18;
	ld.shared.u32 	%r69, [%r5+64];
	ld.shared.u32 	%r70, [%r5];
	add.s32 	%r71, %r70, %r69;
	st.shared.u32 	[%r5], %r71;
$L__BB1_18:
	bar.sync 	0;
	setp.gt.u32 	%p9, %r1, 7;
	@%p9 bra 	$L__BB1_20;
	ld.shared.u32 	%r72, [%r5+32];
	ld.shared.u32 	%r73, [%r5];
	add.s32 	%r74, %r73, %r72;
	st.shared.u32 	[%r5], %r74;
$L__BB1_20:
	bar.sync 	0;
	setp.gt.u32 	%p10, %r1, 3;
	@%p10 bra 	$L__BB1_22;
	ld.shared.u32 	%r75, [%r5+16];
	ld.shared.u32 	%r76, [%r5];
	add.s32 	%r77, %r76, %r75;
	st.shared.u32 	[%r5], %r77;
$L__BB1_22:
	bar.sync 	0;
	setp.gt.u32 	%p11, %r1, 1;
	@%p11 bra 	$L__BB1_24;
	ld.shared.u32 	%r78, [%r5+8];
	ld.shared.u32 	%r79, [%r5];
	add.s32 	%r80, %r79, %r78;
	st.shared.u32 	[%r5], %r80;
$L__BB1_24:
	bar.sync 	0;
	setp.ne.s32 	%p12, %r1, 0;
	@%p12 bra 	$L__BB1_26;
	ld.shared.u32 	%r81, [_ZZ16sgpu_cuda_kerneliiPjS_S_S_iE3sum+4];
	ld.shared.u32 	%r82, [_ZZ16sgpu_cuda_kerneliiPjS_S_S_iE3sum];
	add.s32 	%r83, %r82, %r81;
	st.shared.u32 	[_ZZ16sgpu_cuda_kerneliiPjS_S_S_iE3sum], %r83;
$L__BB1_26:
	setp.ne.s32 	%p13, %r1, 0;
	bar.sync 	0;
	@%p13 bra 	$L__BB1_28;
	ld.shared.u32 	%r84, [_ZZ16sgpu_cuda_kerneliiPjS_S_S_iE3sum];
	cvta.to.global.u64 	%rd12, %rd4;
	mul.wide.u32 	%rd13, %r2, 4;
	add.s64 	%rd14, %rd12, %rd13;
	st.global.u32 	[%rd14], %r84;
$L__BB1_28:
	ret;

}


// ===== COMPILED SASS (sm_100) =====

	.target	sm_100

	.elftype	@"ET_EXEC"


//--------------------- .note.nv.tkinfo           --------------------------
	.section	.note.nv.tkinfo,"",@"SHT_NOTE"
	.sectionflags	@"SHF_NOTE_NV_TKINFO"
	.tkinfo
        /*0018*/ 	.word	0x00000002
        /*0030*/ 	.string	""
        /*0030*/ 	.string	"ptxas"
        /*0030*/ 	.string	"Cuda compilation tools, release 13.0, V13.0.88"
        /*0030*/ 	.string	"Build cuda_13.0.r13.0/compiler.36424714_0"
        /*0030*/ 	.string	"-arch sm_100 -m 64 "



//--------------------- .note.nv.cuinfo           --------------------------
	.section	.note.nv.cuinfo,"",@"SHT_NOTE"
	.sectionflags	@"SHF_NOTE_NV_CUINFO"
        /*0018*/ 	.short	0x0002
        /*001a*/ 	.short	0x0064
        /*001c*/ 	.short	0x0082
	.zero		2


//--------------------- .nv.info                  --------------------------
	.section	.nv.info,"",@"SHT_CUDA_INFO"
	.align	4


	//----- nvinfo : EIATTR_REGCOUNT
	.align		4
        /*0000*/ 	.byte	0x04, 0x2f
        /*0002*/ 	.short	(.L_1 - .L_0)
	.align		4
.L_0:
        /*0004*/ 	.word	index@(_Z11cuda_kerneliiPjS_S_S_S_iS_i)
        /*0008*/ 	.word	0x00000020


	//----- nvinfo : EIATTR_FRAME_SIZE
	.align		4
.L_1:
        /*000c*/ 	.byte	0x04, 0x11
        /*000e*/ 	.short	(.L_3 - .L_2)
	.align		4
.L_2:
        /*0010*/ 	.word	index@(_Z11cuda_kerneliiPjS_S_S_S_iS_i)
        /*0014*/ 	.word	0x00000148


	//----- nvinfo : EIATTR_REGCOUNT
	.align		4
.L_3:
        /*0018*/ 	.byte	0x04, 0x2f
        /*001a*/ 	.short	(.L_5 - .L_4)
	.align		4
.L_4:
        /*001c*/ 	.word	index@(_Z16sgpu_cuda_kerneliiPjS_S_S_i)
        /*0020*/ 	.word	0x00000016


	//----- nvinfo : EIATTR_FRAME_SIZE
	.align		4
.L_5:
        /*0024*/ 	.byte	0x04, 0x11
        /*0026*/ 	.short	(.L_7 - .L_6)
	.align		4
.L_6:
        /*0028*/ 	.word	index@(_Z16sgpu_cuda_kerneliiPjS_S_S_i)
        /*002c*/ 	.word	0x00000000


	//----- nvinfo : EIATTR_MIN_STACK_SIZE
	.align		4
.L_7:
        /*0030*/ 	.byte	0x04, 0x12
        /*0032*/ 	.short	(.L_9 - .L_8)
	.align		4
.L_8:
        /*0034*/ 	.word	index@(_Z16sgpu_cuda_kerneliiPjS_S_S_i)
        /*0038*/ 	.word	0x00000000


	//----- nvinfo : EIATTR_MIN_STACK_SIZE
	.align		4
.L_9:
        /*003c*/ 	.byte	0x04, 0x12
        /*003e*/ 	.short	(.L_11 - .L_10)
	.align		4
.L_10:
        /*0040*/ 	.word	index@(_Z11cuda_kerneliiPjS_S_S_S_iS_i)
        /*0044*/ 	.word	0x00000148
.L_11:


//--------------------- .nv.compat                --------------------------
	.section	.nv.compat,"",@"SHT_CUDA_COMPAT_INFO"
	.align	4
        /*0000*/ 	.byte	0x02, 0x09, 0x00, 0x00, 0x02, 0x02, 0x01, 0x00, 0x02, 0x05, 0x05, 0x00, 0x03, 0x07, 0x01, 0x01
        /*0010*/ 	.byte	0x02, 0x03, 0x00, 0x00, 0x02, 0x06, 0x01, 0x00, 0x04, 0x0b, 0x08, 0x00, 0x09, 0x00, 0x00, 0x00
        /*0020*/ 	.byte	0x00, 0x00, 0x00, 0x00


//--------------------- .nv.info._Z16sgpu_cuda_kerneliiPjS_S_S_i --------------------------
	.section	.nv.info._Z16sgpu_cuda_kerneliiPjS_S_S_i,"",@"SHT_CUDA_INFO"
	.sectionflags	@""
	.align	4


	//----- nvinfo : EIATTR_CUDA_API_VERSION
	.align		4
        /*0000*/ 	.byte	0x04, 0x37
        /*0002*/ 	.short	(.L_13 - .L_12)
.L_12:
        /*0004*/ 	.word	0x00000082


	//----- nvinfo : EIATTR_KPARAM_INFO
	.align		4
.L_13:
        /*0008*/ 	.byte	0x04, 0x17
        /*000a*/ 	.short	(.L_15 - .L_14)
.L_14:
        /*000c*/ 	.word	0x00000000
        /*0010*/ 	.short	0x0006
        /*0012*/ 	.short	0x0028
        /*0014*/ 	.byte	0x00, 0xf0, 0x11, 0x00


	//----- nvinfo : EIATTR_KPARAM_INFO
	.align		4
.L_15:
        /*0018*/ 	.byte	0x04, 0x17
        /*001a*/ 	.short	(.L_17 - .L_16)
.L_16:
        /*001c*/ 	.word	0x00000000
        /*0020*/ 	.short	0x0005
        /*0022*/ 	.short	0x0020
        /*0024*/ 	.byte	0x00, 0xf5, 0x21, 0x00


	//----- nvinfo : EIATTR_KPARAM_INFO
	.align		4
.L_17:
        /*0028*/ 	.byte	0x04, 0x17
        /*002a*/ 	.short	(.L_19 - .L_18)
.L_18:
        /*002c*/ 	.word	0x00000000
        /*0030*/ 	.short	0x0004
        /*0032*/ 	.short	0x0018
        /*0034*/ 	.byte	0x00, 0xf5, 0x21, 0x00


	//----- nvinfo : EIATTR_KPARAM_INFO
	.align		4
.L_19:
        /*0038*/ 	.byte	0x04, 0x17
        /*003a*/ 	.short	(.L_21 - .L_20)
.L_20:
        /*003c*/ 	.word	0x00000000
        /*0040*/ 	.short	0x0003
        /*0042*/ 	.short	0x0010
        /*0044*/ 	.byte	0x00, 0xf5, 0x21, 0x00


	//----- nvinfo : EIATTR_KPARAM_INFO
	.align		4
.L_21:
        /*0048*/ 	.byte	0x04, 0x17
        /*004a*/ 	.short	(.L_23 - .L_22)
.L_22:
        /*004c*/ 	.word	0x00000000
        /*0050*/ 	.short	0x0002
        /*0052*/ 	.short	0x0008
        /*0054*/ 	.byte	0x00, 0xf5, 0x21, 0x00


	//----- nvinfo : EIATTR_KPARAM_INFO
	.align		4
.L_23:
        /*0058*/ 	.byte	0x04, 0x17
        /*005a*/ 	.short	(.L_25 - .L_24)
.L_24:
        /*005c*/ 	.word	0x00000000
        /*0060*/ 	.short	0x0001
        /*0062*/ 	.short	0x0004
        /*0064*/ 	.byte	0x00, 0xf0, 0x11, 0x00


	//----- nvinfo : EIATTR_KPARAM_INFO
	.align		4
.L_25:
        /*0068*/ 	.byte	0x04, 0x17
        /*006a*/ 	.short	(.L_27 - .L_26)
.L_26:
        /*006c*/ 	.word	0x00000000
        /*0070*/ 	.short	0x0000
        /*0072*/ 	.short	0x0000
        /*0074*/ 	.byte	0x00, 0xf0, 0x11, 0x00


	//----- nvinfo : EIATTR_SPARSE_MMA_MASK
	.align		4
.L_27:
        /*0078*/ 	.byte	0x03, 0x50
        /*007a*/ 	.short	0x0000


	//----- nvinfo : EIATTR_MAXREG_COUNT
	.align		4
        /*007c*/ 	.byte	0x03, 0x1b
        /*007e*/ 	.short	0x00ff


	//----- nvinfo : EIATTR_NUM_BARRIERS
	.align		4
        /*0080*/ 	.byte	0x02, 0x4c
        /*0082*/ 	.byte	0x01
	.zero		1


	//----- nvinfo : EIATTR_MERCURY_ISA_VERSION
	.align		4
        /*0084*/ 	.byte	0x03, 0x5f
        /*0086*/ 	.short	0x0101


	//----- nvinfo : EIATTR_VRC_CTA_INIT_COUNT
	.align		4
        /*0088*/ 	.byte	0x02, 0x4a
	.zero		1
	.zero		1


	//----- nvinfo : EIATTR_EXIT_INSTR_OFFSETS
	.align		4
        /*008c*/ 	.byte	0x04, 0x1c
        /*008e*/ 	.short	(.L_29 - .L_28)


	//   ....[0]....
.L_28:
        /*0090*/ 	.word	0x000008a0


	//   ....[1]....
        /*0094*/ 	.word	0x00000920


	//----- nvinfo : EIATTR_CRS_STACK_SIZE
	.align		4
.L_29:
        /*0098*/ 	.byte	0x04, 0x1e
        /*009a*/ 	.short	(.L_31 - .L_30)
.L_30:
        /*009c*/ 	.word	0x00000000


	//----- nvinfo : EIATTR_CBANK_PARAM_SIZE
	.align		4
.L_31:
        /*00a0*/ 	.byte	0x03, 0x19
        /*00a2*/ 	.short	0x002c


	//----- nvinfo : EIATTR_PARAM_CBANK
	.align		4
        /*00a4*/ 	.byte	0x04, 0x0a
        /*00a6*/ 	.short	(.L_33 - .L_32)
	.align		4
.L_32:
        /*00a8*/ 	.word	index@(.nv.constant0._Z16sgpu_cuda_kerneliiPjS_S_S_i)
        /*00ac*/ 	.short	0x0380
        /*00ae*/ 	.short	0x002c


	//----- nvinfo : EIATTR_SW_WAR
	.align		4
.L_33:
        /*00b0*/ 	.byte	0x04, 0x36
        /*00b2*/ 	.short	(.L_35 - .L_34)
.L_34:
        /*00b4*/ 	.word	0x00000008
.L_35:


//--------------------- .nv.info._Z11cuda_kerneliiPjS_S_S_S_iS_i --------------------------
	.section	.nv.info._Z11cuda_kerneliiPjS_S_S_S_iS_i,"",@"SHT_CUDA_INFO"
	.sectionflags	@""
	.align	4


	//----- nvinfo : EIATTR_CUDA_API_VERSION
	.align		4
        /*0000*/ 	.byte	0x04, 0x37
        /*0002*/ 	.short	(.L_37 - .L_36)
.L_36:
        /*0004*/ 	.word	0x00000082


	//----- nvinfo : EIATTR_KPARAM_INFO
	.align		4
.L_37:
        /*0008*/ 	.byte	0x04, 0x17
        /*000a*/ 	.short	(.L_39 - .L_38)
.L_38:
        /*000c*/ 	.word	0x00000000
        /*0010*/ 	.short	0x0009
        /*0012*/ 	.short	0x0040
        /*0014*/ 	.byte	0x00, 0xf0, 0x11, 0x00


	//----- nvinfo : EIATTR_KPARAM_INFO
	.align		4
.L_39:
        /*0018*/ 	.byte	0x04, 0x17
        /*001a*/ 	.short	(.L_41 - .L_40)
.L_40:
        /*001c*/ 	.word	0x00000000
        /*0020*/ 	.short	0x0008
        /*0022*/ 	.short	0x0038
        /*0024*/ 	.byte	0x00, 0xf5, 0x21, 0x00


	//----- nvinfo : EIATTR_KPARAM_INFO
	.align		4
.L_41:
        /*0028*/ 	.byte	0x04, 0x17
        /*002a*/ 	.short	(.L_43 - .L_42)
.L_42:
        /*002c*/ 	.word	0x00000000
        /*0030*/ 	.short	0x0007
        /*0032*/ 	.short	0x0030
        /*0034*/ 	.byte	0x00, 0xf0, 0x11, 0x00


	//----- nvinfo : EIATTR_KPARAM_INFO
	.align		4
.L_43:
        /*0038*/ 	.byte	0x04, 0x17
        /*003a*/ 	.short	(.L_45 - .L_44)
.L_44:
        /*003c*/ 	.word	0x00000000
        /*0040*/ 	.short	0x0006
        /*0042*/ 	.short	0x0028
        /*0044*/ 	.byte	0x00, 0xf5, 0x21, 0x00


	//----- nvinfo : EIATTR_KPARAM_INFO
	.align		4
.L_45:
        /*0048*/ 	.byte	0x04, 0x17
        /*004a*/ 	.short	(.L_47 - .L_46)
.L_46:
        /*004c*/ 	.word	0x00000000
        /*0050*/ 	.short	0x0005
        /*0052*/ 	.short	0x0020
        /*0054*/ 	.byte	0x00, 0xf5, 0x21, 0x00


	//----- nvinfo : EIATTR_KPARAM_INFO
	.align		4
.L_47:
        /*0058*/ 	.byte	0x04, 0x17
        /*005a*/ 	.short	(.L_49 - .L_48)
.L_48:
        /*005c*/ 	.word	0x00000000
        /*0060*/ 	.short	0x0004
        /*0062*/ 	.short	0x0018
        /*0064*/ 	.byte	0x00, 0xf5, 0x21, 0x00


	//----- nvinfo : EIATTR_KPARAM_INFO
	.align		4
.L_49:
        /*0068*/ 	.byte	0x04, 0x17
        /*006a*/ 	.short	(.L_51 - .L_50)
.L_50:
        /*006c*/ 	.word	0x00000000
        /*0070*/ 	.short	0x0003
        /*0072*/ 	.short	0x0010
        /*0074*/ 	.byte	0x00, 0xf5, 0x21, 0x00


	//----- nvinfo : EIATTR_KPARAM_INFO
	.align		4
.L_51:
        /*0078*/ 	.byte	0x04, 0x17
        /*007a*/ 	.short	(.L_53 - .L_52)
.L_52:
        /*007c*/ 	.word	0x00000000
        /*0080*/ 	.short	0x0002
        /*0082*/ 	.short	0x0008
        /*0084*/ 	.byte	0x00, 0xf5, 0x21, 0x00


	//----- nvinfo : EIATTR_KPARAM_INFO
	.align		4
.L_53:
        /*0088*/ 	.byte	0x04, 0x17
        /*008a*/ 	.short	(.L_55 - .L_54)
.L_54:
        /*008c*/ 	.word	0x00000000
        /*0090*/ 	.short	0x0001
        /*0092*/ 	.short	0x0004
        /*0094*/ 	.byte	0x00, 0xf0, 0x11, 0x00


	//----- nvinfo : EIATTR_KPARAM_INFO
	.align		4
.L_55:
        /*0098*/ 	.byte	0x04, 0x17
        /*009a*/ 	.short	(.L_57 - .L_56)
.L_56:
        /*009c*/ 	.word	0x00000000
        /*00a0*/ 	.short	0x0000
        /*00a2*/ 	.short	0x0000
        /*00a4*/ 	.byte	0x00, 0xf0, 0x11, 0x00


	//----- nvinfo : EIATTR_SPARSE_MMA_MASK
	.align		4
.L_57:
        /*00a8*/ 	.byte	0x03, 0x50
        /*00aa*/ 	.short	0x0000


	//----- nvinfo : EIATTR_MAXREG_COUNT
	.align		4
        /*00ac*/ 	.byte	0x03, 0x1b
        /*00ae*/ 	.short	0x00ff


	//----- nvinfo : EIATTR_NUM_BARRIERS
	.align		4
        /*00b0*/ 	.byte	0x02, 0x4c
        /*00b2*/ 	.byte	0x01
	.zero		1


	//----- nvinfo : EIATTR_MERCURY_ISA_VERSION
	.align		4
        /*00b4*/ 	.byte	0x03, 0x5f
        /*00b6*/ 	.short	0x0101


	//----- nvinfo : EIATTR_COOP_GROUP_MASK_REGIDS
	.align		4
        /*00b8*/ 	.byte	0x04, 0x29
        /*00ba*/ 	.short	(.L_59 - .L_58)


	//   ....[0]....
.L_58:
        /*00bc*/ 	.word	0xffffffff


	//   ....[1]....
        /*00c0*/ 	.word	0xffffffff


	//   ....[2]....
        /*00c4*/ 	.word	0xffffffff


	//   ....[3]....
        /*00c8*/ 	.word	0xffffffff


	//   ....[4]....
        /*00cc*/ 	.word	0xffffffff


	//   ....[5]....
        /*00d0*/ 	.word	0xffffffff


	//   ....[6]....
        /*00d4*/ 	.word	0xffffffff


	//----- nvinfo : EIATTR_COOP_GROUP_INSTR_OFFSETS
	.align		4
.L_59:
        /*00d8*/ 	.byte	0x04, 0x28
        /*00da*/ 	.short	(.L_61 - .L_60)


	//   ....[0]....
.L_60:
        /*00dc*/ 	.word	0x000075d0


	//   ....[1]....
        /*00e0*/ 	.word	0x00007670


	//   ....[2]....
        /*00e4*/ 	.word	0x00007710


	//   ....[3]....
        /*00e8*/ 	.word	0x000077b0


	//   ....[4]....
        /*00ec*/ 	.word	0x00007850


	//   ....[5]....
        /*00f0*/ 	.word	0x000078f0


	//   ....[6]....
        /*00f4*/ 	.word	0x000079b0


	//----- nvinfo : EIATTR_VRC_CTA_INIT_COUNT
	.align		4
.L_61:
        /*00f8*/ 	.byte	0x02, 0x4a
	.zero		1
	.zero		1


	//----- nvinfo : EIATTR_EXIT_INSTR_OFFSETS
	.align		4
        /*00fc*/ 	.byte	0x04, 0x1c
        /*00fe*/ 	.short	(.L_63 - .L_62)


	//   ....[0]....
.L_62:
        /*0100*/ 	.word	0x000079c0


	//   ....[1]....
        /*0104*/ 	.word	0x00007a80


	//----- nvinfo : EIATTR_CRS_STACK_SIZE
	.align		4
.L_63:
        /*0108*/ 	.byte	0x04, 0x1e
        /*010a*/ 	.short	(.L_65 - .L_64)
.L_64:
        /*010c*/ 	.word	0x00000000


	//----- nvinfo : EIATTR_CBANK_PARAM_SIZE
	.align		4
.L_65:
        /*0110*/ 	.byte	0x03, 0x19
        /*0112*/ 	.short	0x0044


	//----- nvinfo : EIATTR_PARAM_CBANK
	.align		4
        /*0114*/ 	.byte	0x04, 0x0a
        /*0116*/ 	.short	(.L_67 - .L_66)
	.align		4
.L_66:
        /*0118*/ 	.word	index@(.nv.constant0._Z11cuda_kerneliiPjS_S_S_S_iS_i)
        /*011c*/ 	.short	0x0380
        /*011e*/ 	.short	0x0044


	//----- nvinfo : EIATTR_SW_WAR
	.align		4
.L_67:
        /*0120*/ 	.byte	0x04, 0x36
        /*0122*/ 	.short	(.L_69 - .L_68)
.L_68:
        /*0124*/ 	.word	0x00000008
.L_69:


//--------------------- .nv.callgraph             --------------------------
	.section	.nv.callgraph,"",@"SHT_CUDA_CALLGRAPH"
	.align	4
	.sectionentsize	8
	.align		4
        /*0000*/ 	.word	0x00000000
	.align		4
        /*0004*/ 	.word	0xffffffff
	.align		4
        /*0008*/ 	.word	0x00000000
	.align		4
        /*000c*/ 	.word	0xfffffffe
	.align		4
        /*0010*/ 	.word	0x00000000
	.align		4
        /*0014*/ 	.word	0xfffffffd
	.align		4
        /*0018*/ 	.word	0x00000000
	.align		4
        /*001c*/ 	.word	0xfffffffc


//--------------------- .text._Z16sgpu_cuda_kerneliiPjS_S_S_i --------------------------
	.section	.text._Z16sgpu_cuda_kerneliiPjS_S_S_i,"ax",@progbits
	.align	128
        .global         _Z16sgpu_cuda_kerneliiPjS_S_S_i
        .type           _Z16sgpu_cuda_kerneliiPjS_S_S_i,@function
        .size           _Z16sgpu_cuda_kerneliiPjS_S_S_i,(.L_x_109 - _Z16sgpu_cuda_kerneliiPjS_S_S_i)
        .other          _Z16sgpu_cuda_kerneliiPjS_S_S_i,@"STO_CUDA_ENTRY STV_DEFAULT"
_Z16sgpu_cuda_kerneliiPjS_S_S_i:
.text._Z16sgpu_cuda_kerneliiPjS_S_S_i:
[----:B------:R-:W-:Y:S01]  /*0000*/  LDC R1, c[0x0][0x37c] ;  /* 0x0000df00ff017b82 */ /* 0x000fe20000000800 */
[----:B------:R-:W0:Y:S01]  /*0010*/  S2R R3, SR_TID.X ;  /* 0x0000000000037919 */ /* 0x000e220000002100 */
[----:B------:R-:W0:Y:S01]  /*0020*/  LDCU UR5, c[0x0][0x360] ;  /* 0x00006c00ff0577ac */ /* 0x000e220008000800 */
[----:B------:R-:W-:Y:S01]  /*0030*/  MOV R4, 0x400 ;  /* 0x0000040000047802 */ /* 0x000fe20000000f00 */
[----:B------:R-:W-:Y:S01]  /*0040*/  BSSY.RECONVERGENT B0, `(.L_x_0) ;  /* 0x0000058000007945 */ /* 0x000fe20003800200 */
[----:B------:R-:W0:Y:S01]  /*0050*/  S2R R0, SR_CTAID.X ;  /* 0x0000000000007919 */ /* 0x000e220000002500 */
[----:B------:R-:W1:Y:S02]  /*0060*/  LDCU UR8, c[0x0][0x3a8] ;  /* 0x00007500ff0877ac */ /* 0x000e640008000800 */
[----:B------:R-:W-:Y:S01]  /*0070*/  VIADD R2, R4, 0x3c00 ;  /* 0x00003c0004027836 */ /* 0x000fe20000000000 */
[----:B------:R-:W2:Y:S01]  /*0080*/  S2R R17, SR_CgaCtaId ;  /* 0x0000000000117919 */ /* 0x000ea20000008800 */
[----:B------:R-:W3:Y:S01]  /*0090*/  LDCU UR4, c[0x0][0x380] ;  /* 0x00007000ff0477ac */ /* 0x000ee20008000800 */
[----:B------:R-:W4:Y:S01]  /*00a0*/  LDCU.64 UR6, c[0x0][0x358] ;  /* 0x00006b00ff0677ac */ /* 0x000f220008000a00 */
[----:B------:R-:W0:Y:S02]  /*00b0*/  LDCU UR9, c[0x0][0x384] ;  /* 0x00007080ff0977ac */ /* 0x000e240008000800 */
[----:B0-----:R-:W-:Y:S01]  /*00c0*/  IMAD R5, R0, UR5, R3 ;  /* 0x0000000500057c24 */ /* 0x001fe2000f8e0203 */
[----:B------:R-:W-:-:S02]  /*00d0*/  UMOV UR5, 0xffffffff ;  /* 0xffffffff00057882 */ /* 0x000fc40000000000 */
[----:B---3--:R-:W-:Y:S01]  /*00e0*/  USHF.L.U32 UR4, UR5, UR4, URZ ;  /* 0x0000000405047299 */ /* 0x008fe200080006ff */
[----:B--2---:R-:W-:Y:S02]  /*00f0*/  LEA R2, R17, R2, 0x18 ;  /* 0x0000000211027211 */ /* 0x004fe400078ec0ff */
[----:B-1----:R-:W-:-:S03]  /*0100*/  ISETP.GE.AND P0, PT, R5, UR8, PT ;  /* 0x0000000805007c0c */ /* 0x002fc6000bf06270 */
[----:B------:R-:W-:-:S10]  /*0110*/  IMAD R2, R3, 0x4, R2 ;  /* 0x0000000403027824 */ /* 0x000fd400078e0202 */
[----:B----4-:R-:W-:Y:S05]  /*0120*/  @P0 BRA `(.L_x_1) ;  /* 0x0000000400200947 */ /* 0x010fea0003800000 */
[----:B------:R-:W0:Y:S08]  /*0130*/  LDC.64 R8, c[0x0][0x390] ;  /* 0x0000e400ff087b82 */ /* 0x000e300000000a00 */
[----:B------:R-:W1:Y:S08]  /*0140*/  LDC.64 R10, c[0x0][0x398] ;  /* 0x0000e600ff0a7b82 */ /* 0x000e700000000a00 */
[----:B------:R-:W2:Y:S01]  /*0150*/  LDC.64 R6, c[0x0][0x388] ;  /* 0x0000e200ff067b82 */ /* 0x000ea20000000a00 */
[----:B0-----:R-:W-:-:S06]  /*0160*/  IMAD.WIDE R8, R5, 0x4, R8 ;  /* 0x0000000405087825 */ /* 0x001fcc00078e0208 */
[----:B------:R-:W3:Y:S01]  /*0170*/  LDG.E R8, desc[UR6][R8.64] ;  /* 0x0000000608087981 */ /* 0x000ee2000c1e1900 */
[----:B-1----:R-:W-:-:S06]  /*0180*/  IMAD.WIDE R10, R5, 0x4, R10 ;  /* 0x00000004050a7825 */ /* 0x002fcc00078e020a */
[----:B------:R-:W3:Y:S01]  /*0190*/  LDG.E R11, desc[UR6][R10.64] ;  /* 0x000000060a0b7981 */ /* 0x000ee2000c1e1900 */
[----:B--2---:R-:W-:-:S05]  /*01a0*/  IMAD.WIDE R6, R5, 0x4, R6 ;  /* 0x0000000405067825 */ /* 0x004fca00078e0206 */
[----:B------:R0:W3:Y:S01]  /*01b0*/  LDG.E R13, desc[UR6][R6.64] ;  /* 0x00000006060d7981 */ /* 0x0000e2000c1e1900 */
[C---:B------:R-:W-:Y:S02]  /*01c0*/  VIADD R5, R4.reuse, 0xf00 ;  /* 0x00000f0004057836 */ /* 0x040fe40000000000 */
[C---:B------:R-:W-:Y:S02]  /*01d0*/  VIADD R14, R4.reuse, 0x1e00 ;  /* 0x00001e00040e7836 */ /* 0x040fe40000000000 */
[----:B------:R-:W-:Y:S01]  /*01e0*/  VIADD R15, R4, 0x2d00 ;  /* 0x00002d00040f7836 */ /* 0x000fe20000000000 */
[C---:B------:R-:W-:Y:S02]  /*01f0*/  LEA R4, R17.reuse, R4, 0x18 ;  /* 0x0000000411047211 */ /* 0x040fe400078ec0ff */
[C---:B------:R-:W-:Y:S02]  /*0200*/  LEA R12, R17.reuse, R5, 0x18 ;  /* 0x00000005110c7211 */ /* 0x040fe400078ec0ff */
[----:B------:R-:W-:-:S02]  /*0210*/  LEA R14, R17, R14, 0x18 ;  /* 0x0000000e110e7211 */ /* 0x000fc400078ec0ff */
[----:B------:R-:W-:Y:S01]  /*0220*/  LEA R16, R17, R15, 0x18 ;  /* 0x0000000f11107211 */ /* 0x000fe200078ec0ff */
[C---:B------:R-:W-:Y:S02]  /*0230*/  IMAD R4, R3.reuse, 0x28, R4 ;  /* 0x0000002803047824 */ /* 0x040fe400078e0204 */
[C---:B------:R-:W-:Y:S02]  /*0240*/  IMAD R5, R3.reuse, 0x28, R12 ;  /* 0x0000002803057824 */ /* 0x040fe400078e020c */
[C---:B0-----:R-:W-:Y:S02]  /*0250*/  IMAD R6, R3.reuse, 0x28, R14 ;  /* 0x0000002803067824 */ /* 0x041fe400078e020e */
[----:B------:R-:W-:Y:S02]  /*0260*/  IMAD R7, R3, 0x28, R16 ;  /* 0x0000002803077824 */ /* 0x000fe400078e0210 */
[----:B------:R-:W-:Y:S01]  /*0270*/  HFMA2 R12, -RZ, RZ, 0, 0 ;  /* 0x00000000ff0c7431 */ /* 0x000fe200000001ff */
[----:B------:R-:W-:Y:S01]  /*0280*/  BSSY.RECONVERGENT B1, `(.L_x_2) ;  /* 0x0000030000017945 */ /* 0x000fe20003800200 */
[----:B------:R-:W-:Y:S01]  /*0290*/  IMAD.MOV.U32 R9, RZ, RZ, RZ ;  /* 0x000000ffff097224 */ /* 0x000fe200078e00ff */
[----:B---3--:R-:W-:Y:S01]  /*02a0*/  LOP3.LUT R10, R11, R8, R13, 0xfe, !PT ;  /* 0x000000080b0a7212 */ /* 0x008fe200078efe0d */
[----:B------:R0:W-:Y:S04]  /*02b0*/  STS [R4], R13 ;  /* 0x0000000d04007388 */ /* 0x0001e80000000800 */
[----:B------:R0:W-:Y:S04]  /*02c0*/  STS [R5], R8 ;  /* 0x0000000805007388 */ /* 0x0001e80000000800 */
[----:B------:R0:W-:Y:S04]  /*02d0*/  STS [R6], R11 ;  /* 0x0000000b06007388 */ /* 0x0001e80000000800 */
[----:B------:R0:W-:Y:S02]  /*02e0*/  STS [R7], R10 ;  /* 0x0000000a07007388 */ /* 0x0001e40000000800 */
.L_x_6:
[----:B0-----:R-:W-:Y:S01]  /*02f0*/  IMAD R17, R12, 0x4, R7 ;  /* 0x000000040c117824 */ /* 0x001fe200078e0207 */
[----:B------:R-:W-:Y:S01]  /*0300*/  BSSY.RECONVERGENT B2, `(.L_x_3) ;  /* 0x0000025000027945 */ /* 0x000fe20003800200 */
[----:B------:R-:W-:-:S03]  /*0310*/  IMAD.MOV.U32 R15, RZ, RZ, R12 ;  /* 0x000000ffff0f7224 */ /* 0x000fc600078e000c */
[----:B0-----:R-:W0:Y:S02]  /*0320*/  LDS R11, [R17] ;  /* 0x00000000110b7984 */ /* 0x001e240000000800 */
[----:B0-----:R-:W-:-:S04]  /*0330*/  LOP3.LUT R8, R11, UR4, RZ, 0xfc, !PT ;  /* 0x000000040b087c12 */ /* 0x001fc8000f8efcff */
[----:B------:R-:W-:-:S13]  /*0340*/  ISETP.NE.AND P0, PT, R8, -0x1, PT ;  /* 0xffffffff0800780c */ /* 0x000fda0003f05270 */
[----:B------:R-:W-:Y:S01]  /*0350*/  @!P0 VIADD R12, R12, 0xffffffff ;  /* 0xffffffff0c0c8836 */ /* 0x000fe20000000000 */
[----:B------:R-:W-:Y:S06]  /*0360*/  @!P0 BRA `(.L_x_4) ;  /* 0x0000000000788947 */ /* 0x000fec0003800000 */
[----:B------:R-:W-:-:S04]  /*0370*/  IADD3 R8, PT, PT, R11, 0x1, RZ ;  /* 0x000000010b087810 */ /* 0x000fc80007ffe0ff */
[CC--:B------:R-:W-:Y:S02]  /*0380*/  LOP3.LUT R10, R8.reuse, R11.reuse, RZ, 0xfc, !PT ;  /* 0x0000000b080a7212 */ /* 0x0c0fe400078efcff */
[----:B------:R-:W-:-:S03]  /*0390*/  LOP3.LUT R19, R8, R11, RZ, 0x30, !PT ;  /* 0x0000000b08137212 */ /* 0x000fc600078e30ff */
[----:B------:R0:W-:Y:S01]  /*03a0*/  STS [R17], R10 ;  /* 0x0000000a11007388 */ /* 0x0001e20000000800 */
[----:B------:R-:W-:-:S13]  /*03b0*/  LOP3.LUT P0, RZ, R19, UR4, RZ, 0x30, !PT ;  /* 0x0000000413ff7c12 */ /* 0x000fda000f8030ff */
[----:B0-----:R-:W-:Y:S05]  /*03c0*/  @!P0 BRA `(.L_x_5) ;  /* 0x00000000005c8947 */ /* 0x001fea0003800000 */
[----:B------:R-:W-:-:S05]  /*03d0*/  VIADD R18, R15, 0x1 ;  /* 0x000000010f127836 */ /* 0x000fca0000000000 */
[----:B------:R-:W-:-:S13]  /*03e0*/  ISETP.NE.AND P0, PT, R18, UR9, PT ;  /* 0x0000000912007c0c */ /* 0x000fda000bf05270 */
[----:B------:R-:W-:Y:S02]  /*03f0*/  @!P0 VIADD R9, R9, 0x1 ;  /* 0x0000000109098836 */ /* 0x000fe40000000000 */
[----:B------:R-:W-:Y:S01]  /*0400*/  @!P0 VIADD R12, R15, 0xffffffff ;  /* 0xffffffff0f0c8836 */ /* 0x000fe20000000000 */
[----:B------:R-:W-:Y:S06]  /*0410*/  @!P0 BRA `(.L_x_4) ;  /* 0x00000000004c8947 */ /* 0x000fec0003800000 */
[C---:B------:R-:W-:Y:S02]  /*0420*/  IMAD R8, R15.reuse, 0x4, R4 ;  /* 0x000000040f087824 */ /* 0x040fe400078e0204 */
[----:B------:R-:W-:-:S03]  /*0430*/  IMAD R14, R15, 0x4, R6 ;  /* 0x000000040f0e7824 */ /* 0x000fc600078e0206 */
[----:B------:R-:W0:Y:S02]  /*0440*/  LDS R10, [R8] ;  /* 0x00000000080a7984 */ /* 0x000e240000000800 */
[----:B0-----:R-:W-:Y:S02]  /*0450*/  LOP3.LUT R11, R10, R19, RZ, 0xfc, !PT ;  /* 0x000000130a0b7212 */ /* 0x001fe400078efcff */
[----:B------:R-:W-:-:S03]  /*0460*/  LEA R10, R15, R5, 0x2 ;  /* 0x000000050f0a7211 */ /* 0x000fc600078e10ff */
[----:B------:R-:W-:Y:S04]  /*0470*/  STS [R8+0x4], R11 ;  /* 0x0000040b08007388 */ /* 0x000fe80000000800 */
[----:B------:R-:W0:Y:S02]  /*0480*/  LDS R12, [R10] ;  /* 0x000000000a0c7984 */ /* 0x000e240000000800 */
[----:B0-----:R-:W-:-:S05]  /*0490*/  LOP3.LUT R12, R12, R19, RZ, 0xfc, !PT ;  /* 0x000000130c0c7212 */ /* 0x001fca00078efcff */
[----:B------:R-:W-:-:S05]  /*04a0*/  IMAD.SHL.U32 R13, R12, 0x2, RZ ;  /* 0x000000020c0d7824 */ /* 0x000fca00078e00ff */
[----:B------:R-:W-:Y:S04]  /*04b0*/  STS [R10+0x4], R13 ;  /* 0x0000040d0a007388 */ /* 0x000fe80000000800 */
[----:B------:R-:W0:Y:S02]  /*04c0*/  LDS R12, [R14] ;  /* 0x000000000e0c7984 */ /* 0x000e240000000800 */
[----:B0-----:R-:W-:-:S04]  /*04d0*/  LOP3.LUT R12, R12, R19, RZ, 0xfc, !PT ;  /* 0x000000130c0c7212 */ /* 0x001fc800078efcff */
[----:B------:R-:W-:Y:S01]  /*04e0*/  SHF.R.U32.HI R16, RZ, 0x1, R12 ;  /* 0x00000001ff107819 */ /* 0x000fe2000001160c */
[----:B------:R-:W-:-:S03]  /*04f0*/  IMAD.MOV.U32 R12, RZ, RZ, R18 ;  /* 0x000000ffff0c7224 */ /* 0x000fc600078e0012 */
[----:B------:R-:W-:Y:S01]  /*0500*/  LOP3.LUT R15, R16, R11, R13, 0xfe, !PT ;  /* 0x0000000b100f7212 */ /* 0x000fe200078efe0d */
[----:B------:R0:W-:Y:S04]  /*0510*/  STS [R14+0x4], R16 ;  /* 0x000004100e007388 */ /* 0x0001e80000000800 */
[----:B------:R0:W-:Y:S01]  /*0520*/  STS [R17+0x4], R15 ;  /* 0x0000040f11007388 */ /* 0x0001e20000000800 */
[----:B------:R-:W-:Y:S05]  /*0530*/  BRA `(.L_x_4) ;  /* 0x0000000000047947 */ /* 0x000fea0003800000 */
.L_x_5:
[----:B------:R-:W-:-:S07]  /*0540*/  VIADD R12, R15, 0xffffffff ;  /* 0xffffffff0f0c7836 */ /* 0x000fce0000000000 */
.L_x_4:
[----:B------:R-:W-:Y:S05]  /*0550*/  BSYNC.RECONVERGENT B2 ;  /* 0x0000000000027941 */ /* 0x000fea0003800200 */
.L_x_3:
[----:B------:R-:W-:-:S13]  /*0560*/  ISETP.GT.AND P0, PT, R12, -0x1, PT ;  /* 0xffffffff0c00780c */ /* 0x000fda0003f04270 */
[----:B------:R-:W-:Y:S05]  /*0570*/  @P0 BRA `(.L_x_6) ;  /* 0xfffffffc005c0947 */ /* 0x000fea000383ffff */
[----:B------:R-:W-:Y:S05]  /*0580*/  BSYNC.RECONVERGENT B1 ;  /* 0x0000000000017941 */ /* 0x000fea0003800200 */
.L_x_2:
[----:B------:R1:W-:Y:S01]  /*0590*/  STS [R2], R9 ;  /* 0x0000000902007388 */ /* 0x0003e20000000800 */
[----:B------:R-:W-:Y:S05]  /*05a0*/  BRA `(.L_x_7) ;  /* 0x0000000000047947 */ /* 0x000fea0003800000 */
.L_x_1:
[----:B------:R0:W-:Y:S02]  /*05b0*/  STS [R2], RZ ;  /* 0x000000ff02007388 */ /* 0x0001e40000000800 */
.L_x_7:
[----:B------:R-:W-:Y:S05]  /*05c0*/  BSYNC.RECONVERGENT B0 ;  /* 0x0000000000007941 */ /* 0x000fea0003800200 */
.L_x_0:
[----:B------:R-:W-:Y:S01]  /*05d0*/  BAR.SYNC.DEFER_BLOCKING 0x0 ;  /* 0x0000000000007b1d */ /* 0x000fe20000010000 */
[C---:B------:R-:W-:Y:S02]  /*05e0*/  LOP3.LUT P0, RZ, R3.reuse, 0x3e0, RZ, 0xc0, !PT ;  /* 0x000003e003ff7812 */ /* 0x040fe4000780c0ff */
[C---:B------:R-:W-:Y:S02]  /*05f0*/  ISETP.GT.U32.AND P1, PT, R3.reuse, 0x1f, PT ;  /* 0x0000001f0300780c */ /* 0x040fe40003f24070 */
[----:B------:R-:W-:-:S13]  /*0600*/  ISETP.NE.AND P2, PT, R3, RZ, PT ;  /* 0x000000ff0300720c */ /* 0x000fda0003f45270 */
[----:B------:R-:W2:Y:S01]  /*0610*/  @!P2 S2R R6, SR_CgaCtaId ;  /* 0x000000000006a919 */ /* 0x000ea20000008800 */
[----:B------:R-:W-:Y:S04]  /*0620*/  @!P0 LDS R4, [R2+0x100] ;  /* 0x0001000002048984 */ /* 0x000fe80000000800 */
[----:B------:R-:W3:Y:S02]  /*0630*/  @!P0 LDS R5, [R2] ;  /* 0x0000000002058984 */ /* 0x000ee40000000800 */
[----:B---3--:R-:W-:-:S05]  /*0640*/  @!P0 IADD3 R5, PT, PT, R4, R5, RZ ;  /* 0x0000000504058210 */ /* 0x008fca0007ffe0ff */
[----:B------:R-:W-:Y:S01]  /*0650*/  @!P0 STS [R2], R5 ;  /* 0x0000000502008388 */ /* 0x000fe20000000800 */
[----:B------:R-:W-:Y:S01]  /*0660*/  BAR.SYNC.DEFER_BLOCKING 0x0 ;  /* 0x0000000000007b1d */ /* 0x000fe20000010000 */
[----:B------:R-:W-:-:S05]  /*0670*/  ISETP.GT.U32.AND P0, PT, R3, 0xf, PT ;  /* 0x0000000f0300780c */ /* 0x000fca0003f04070 */
[----:B------:R-:W-:Y:S04]  /*0680*/  @!P1 LDS R4, [R2+0x80] ;  /* 0x0000800002049984 */ /* 0x000fe80000000800 */
[----:B------:R-:W3:Y:S02]  /*0690*/  @!P1 LDS R7, [R2] ;  /* 0x0000000002079984 */ /* 0x000ee40000000800 */
[----:B---3--:R-:W-:-:S05]  /*06a0*/  @!P1 IMAD.IADD R7, R4, 0x1, R7 ;  /* 0x0000000104079824 */ /* 0x008fca00078e0207 */
[----:B------:R-:W-:Y:S01]  /*06b0*/  @!P1 STS [R2], R7 ;  /* 0x0000000702009388 */ /* 0x000fe20000000800 */
[----:B------:R-:W-:Y:S01]  /*06c0*/  BAR.SYNC.DEFER_BLOCKING 0x0 ;  /* 0x0000000000007b1d */ /* 0x000fe20000010000 */
[----:B------:R-:W-:-:S05]  /*06d0*/  ISETP.GT.U32.AND P1, PT, R3, 0x7, PT ;  /* 0x000000070300780c */ /* 0x000fca0003f24070 */
[----:B------:R-:W-:Y:S04]  /*06e0*/  @!P0 LDS R4, [R2+0x40] ;  /* 0x0000400002048984 */ /* 0x000fe80000000800 */
[----:B-1----:R-:W1:Y:S02]  /*06f0*/  @!P0 LDS R9, [R2] ;  /* 0x0000000002098984 */ /* 0x002e640000000800 */
[----:B-1----:R-:W-:-:S05]  /*0700*/  @!P0 IMAD.IADD R9, R4, 0x1, R9 ;  /* 0x0000000104098824 */ /* 0x002fca00078e0209 */
[----:B------:R-:W-:Y:S01]  /*0710*/  @!P0 STS [R2], R9 ;  /* 0x0000000902008388 */ /* 0x000fe20000000800 */
[----:B------:R-:W-:Y:S01]  /*0720*/  BAR.SYNC.DEFER_BLOCKING 0x0 ;  /* 0x0000000000007b1d */ /* 0x000fe20000010000 */
[----:B------:R-:W-:-:S05]  /*0730*/  ISETP.GT.U32.AND P0, PT, R3, 0x3, PT ;  /* 0x000000030300780c */ /* 0x000fca0003f04070 */
[----:B------:R-:W-:Y:S04]  /*0740*/  @!P1 LDS R4, [R2+0x20] ;  /* 0x0000200002049984 */ /* 0x000fe80000000800 */
[----:B------:R-:W1:Y:S02]  /*0750*/  @!P1 LDS R5, [R2] ;  /* 0x0000000002059984 */ /* 0x000e640000000800 */
[----:B-1----:R-:W-:-:S05]  /*0760*/  @!P1 IMAD.IADD R5, R4, 0x1, R5 ;  /* 0x0000000104059824 */ /* 0x002fca00078e0205 */
[----:B------:R1:W-:Y:S01]  /*0770*/  @!P1 STS [R2], R5 ;  /* 0x0000000502009388 */ /* 0x0003e20000000800 */
[----:B------:R-:W-:Y:S01]  /*0780*/  BAR.SYNC.DEFER_BLOCKING 0x0 ;  /* 0x0000000000007b1d */ /* 0x000fe20000010000 */
[----:B------:R-:W-:Y:S02]  /*0790*/  ISETP.GT.U32.AND P1, PT, R3, 0x1, PT ;  /* 0x000000010300780c */ /* 0x000fe40003f24070 */
[----:B-1----:R-:W-:-:S04]  /*07a0*/  @!P2 MOV R5, 0x400 ;  /* 0x000004000005a802 */ /* 0x002fc80000000f00 */
[----:B--2---:R-:W-:Y:S01]  /*07b0*/  @!P2 LEA R9, R6, R5, 0x18 ;  /* 0x000000050609a211 */ /* 0x004fe200078ec0ff */
[----:B------:R-:W-:Y:S04]  /*07c0*/  @!P0 LDS R4, [R2+0x10] ;  /* 0x0000100002048984 */ /* 0x000fe80000000800 */
[----:B------:R-:W1:Y:S02]  /*07d0*/  @!P0 LDS R7, [R2] ;  /* 0x0000000002078984 */ /* 0x000e640000000800 */
[----:B-1----:R-:W-:-:S05]  /*07e0*/  @!P0 IADD3 R7, PT, PT, R4, R7, RZ ;  /* 0x0000000704078210 */ /* 0x002fca0007ffe0ff */
[----:B------:R-:W-:Y:S01]  /*07f0*/  @!P0 STS [R2], R7 ;  /* 0x0000000702008388 */ /* 0x000fe20000000800 */
[----:B------:R-:W-:Y:S06]  /*0800*/  BAR.SYNC.DEFER_BLOCKING 0x0 ;  /* 0x0000000000007b1d */ /* 0x000fec0000010000 */
[----:B------:R-:W-:Y:S04]  /*0810*/  @!P1 LDS R3, [R2+0x8] ;  /* 0x0000080002039984 */ /* 0x000fe80000000800 */
[----:B------:R-:W1:Y:S02]  /*0820*/  @!P1 LDS R4, [R2] ;  /* 0x0000000002049984 */ /* 0x000e640000000800 */
[----:B-1----:R-:W-:-:S05]  /*0830*/  @!P1 IMAD.IADD R3, R3, 0x1, R4 ;  /* 0x0000000103039824 */ /* 0x002fca00078e0204 */
[----:B------:R-:W-:Y:S01]  /*0840*/  @!P1 STS [R2], R3 ;  /* 0x0000000302009388 */ /* 0x000fe20000000800 */
[----:B------:R-:W-:Y:S06]  /*0850*/  BAR.SYNC.DEFER_BLOCKING 0x0 ;  /* 0x0000000000007b1d */ /* 0x000fec0000010000 */
[----:B------:R-:W1:Y:S02]  /*0860*/  @!P2 LDS.64 R4, [R9+0x3c00] ;  /* 0x003c00000904a984 */ /* 0x000e640000000a00 */
[----:B-1----:R-:W-:-:S05]  /*0870*/  @!P2 IMAD.IADD R4, R5, 0x1, R4 ;  /* 0x000000010504a824 */ /* 0x002fca00078e0204 */
[----:B------:R1:W-:Y:S01]  /*0880*/  @!P2 STS [R9+0x3c00], R4 ;  /* 0x003c00040900a388 */ /* 0x0003e20000000800 */
[----:B------:R-:W-:Y:S06]  /*0890*/  BAR.SYNC.DEFER_BLOCKING 0x0 ;  /* 0x0000000000007b1d */ /* 0x000fec0000010000 */
[----:B------:R-:W-:Y:S05]  /*08a0*/  @P2 EXIT ;  /* 0x000000000000294d */ /* 0x000fea0003800000 */
[----:B------:R-:W2:Y:S01]  /*08b0*/  S2UR UR5, SR_CgaCtaId ;  /* 0x00000000000579c3 */ /* 0x000ea20000008800 */
[----:B------:R-:W-:-:S07]  /*08c0*/  UMOV UR4, 0x400 ;  /* 0x0000040000047882 */ /* 0x000fce0000000000 */
[----:B0-----:R-:W0:Y:S01]  /*08d0*/  LDC.64 R2, c[0x0][0x3a0] ;  /* 0x0000e800ff027b82 */ /* 0x001e220000000a00 */
[----:B--2---:R-:W-:Y:S01]  /*08e0*/  ULEA UR4, UR5, UR4, 0x18 ;  /* 0x0000000405047291 */ /* 0x004fe2000f8ec0ff */
[----:B0-----:R-:W-:-:S08]  /*08f0*/  IMAD.WIDE.U32 R2, R0, 0x4, R2 ;  /* 0x0000000400027825 */ /* 0x001fd000078e0002 */
[----:B------:R-:W0:Y:S04]  /*0900*/  LDS R5, [UR4+0x3c00] ;  /* 0x003c0004ff057984 */ /* 0x000e280008000800 */
[----:B0-----:R-:W-:Y:S01]  /*0910*/  STG.E desc[UR6][R2.64], R5 ;  /* 0x0000000502007986 */ /* 0x001fe2000c101906 */
[----:B------:R-:W-:Y:S05]  /*0920*/  EXIT ;  /* 0x000000000000794d */ /* 0x000fea0003800000 */
.L_x_8:
[----:B------:R-:W-:-:S00]  /*0930*/  BRA `(.L_x_8) ;  /* 0xfffffffc00fc7947 */ /* 0x000fc0000383ffff */
[----:B------:R-:W-:-:S00]  /*0940*/  NOP ;  /* 0x0000000000007918 */ /* 0x000fc00000000000 */
        /* <DEDUP_REMOVED lines=11> */
.L_x_109:


//--------------------- .text._Z11cuda_kerneliiPjS_S_S_S_iS_i --------------------------
	.section	.text._Z11cuda_kerneliiPjS_S_S_S_iS_i,"ax",@progbits
	.align	128
        .global         _Z11cuda_kerneliiPjS_S_S_S_iS_i
        .type           _Z11cuda_kerneliiPjS_S_S_S_iS_i,@function
        .size           _Z11cuda_kerneliiPjS_S_S_S_iS_i,(.L_x_110 - _Z11cuda_kerneliiPjS_S_S_S_iS_i)
        .other          _Z11cuda_kerneliiPjS_S_S_S_iS_i,@"STO_CUDA_ENTRY STV_DEFAULT"
_Z11cuda_kerneliiPjS_S_S_S_iS_i:
.text._Z11cuda_kerneliiPjS_S_S_S_iS_i:
[----:B------:R-:W0:Y:S01]  /*0000*/  LDC R1, c[0x0][0x37c] ;  /* 0x0000df00ff017b82 */ /* 0x000e220000000800 */
[----:B------:R-:W1:Y:S07]  /*0010*/  S2R R7, SR_TID.X ;  /* 0x0000000000077919 */ /* 0x000e6e0000002100 */
[----:B------:R-:W2:Y:S01]  /*0020*/  LDC.64 R8, c[0x0][0x388] ;  /* 0x0000e200ff087b82 */ /* 0x000ea20000000a00 */
[----:B------:R-:W1:Y:S01]  /*0030*/  LDCU UR4, c[0x0][0x360] ;  /* 0x00006c00ff0477ac */ /* 0x000e620008000800 */
[----:B0-----:R-:W-:Y:S01]  /*0040*/  VIADD R1, R1, 0xfffffeb8 ;  /* 0xfffffeb801017836 */ /* 0x001fe20000000000 */
[----:B------:R-:W1:Y:S01]  /*0050*/  S2R R0, SR_CTAID.X ;  /* 0x0000000000007919 */ /* 0x000e620000002500 */
[----:B------:R-:W0:Y:S04]  /*0060*/  LDCU.64 UR8, c[0x0][0x358] ;  /* 0x00006b00ff0877ac */ /* 0x000e280008000a00 */
[----:B------:R-:W3:Y:S08]  /*0070*/  LDC.64 R10, c[0x0][0x390] ;  /* 0x0000e400ff0a7b82 */ /* 0x000ef00000000a00 */
[----:B------:R-:W4:Y:S01]  /*0080*/  LDC.64 R12, c[0x0][0x398] ;  /* 0x0000e600ff0c7b82 */ /* 0x000f220000000a00 */
[----:B------:R-:W5:Y:S07]  /*0090*/  S2R R17, SR_CgaCtaId ;  /* 0x0000000000117919 */ /* 0x000f6e0000008800 */
[----:B------:R-:W5:Y:S01]  /*00a0*/  LDC R5, c[0x0][0x380] ;  /* 0x0000e000ff057b82 */ /* 0x000f620000000800 */
[----:B-1----:R-:W-:Y:S01]  /*00b0*/  IMAD R3, R0, UR4, R7 ;  /* 0x0000000400037c24 */ /* 0x002fe2000f8e0207 */
[----:B------:R-:W-:Y:S01]  /*00c0*/  MOV R2, 0x400 ;  /* 0x0000040000027802 */ /* 0x000fe20000000f00 */
[----:B------:R-:W-:Y:S01]  /*00d0*/  IMAD.MOV.U32 R16, RZ, RZ, -0x1 ;  /* 0xffffffffff107424 */ /* 0x000fe200078e00ff */
[----:B------:R-:W1:Y:S01]  /*00e0*/  LDCU UR4, c[0x0][0x3b0] ;  /* 0x00007600ff0477ac */ /* 0x000e620008000800 */
[----:B--2---:R-:W-:-:S04]  /*00f0*/  IMAD.WIDE.U32 R8, R3, 0x4, R8 ;  /* 0x0000000403087825 */ /* 0x004fc800078e0008 */
[C---:B---3--:R-:W-:Y:S02]  /*0100*/  IMAD.WIDE.U32 R10, R3.reuse, 0x4, R10 ;  /* 0x00000004030a7825 */ /* 0x048fe400078e000a */
[----:B0-----:R-:W2:Y:S02]  /*0110*/  LDG.E R8, desc[UR8][R8.64] ;  /* 0x0000000808087981 */ /* 0x001ea4000c1e1900 */
[----:B----4-:R-:W-:Y:S02]  /*0120*/  IMAD.WIDE.U32 R12, R3, 0x4, R12 ;  /* 0x00000004030c7825 */ /* 0x010fe400078e000c */
[----:B------:R0:W3:Y:S04]  /*0130*/  LDG.E R11, desc[UR8][R10.64] ;  /* 0x000000080a0b7981 */ /* 0x0000e8000c1e1900 */
[----:B------:R4:W3:Y:S01]  /*0140*/  LDG.E R12, desc[UR8][R12.64] ;  /* 0x000000080c0c7981 */ /* 0x0008e2000c1e1900 */
[----:B------:R-:W-:-:S02]  /*0150*/  VIADD R6, R2, 0xf00 ;  /* 0x00000f0002067836 */ /* 0x000fc40000000000 */
[C---:B------:R-:W-:Y:S02]  /*0160*/  VIADD R14, R2.reuse, 0x1e00 ;  /* 0x00001e00020e7836 */ /* 0x040fe40000000000 */
[----:B------:R-:W-:Y:S01]  /*0170*/  VIADD R15, R2, 0x2d00 ;  /* 0x00002d00020f7836 */ /* 0x000fe20000000000 */
[C---:B-----5:R-:W-:Y:S02]  /*0180*/  LEA R4, R17.reuse, R2, 0x18 ;  /* 0x0000000211047211 */ /* 0x060fe400078ec0ff */
[C---:B------:R-:W-:Y:S02]  /*0190*/  LEA R6, R17.reuse, R6, 0x18 ;  /* 0x0000000611067211 */ /* 0x040fe400078ec0ff */
[C---:B------:R-:W-:Y:S02]  /*01a0*/  LEA R14, R17.reuse, R14, 0x18 ;  /* 0x0000000e110e7211 */ /* 0x040fe400078ec0ff */
[----:B0-----:R-:W-:Y:S01]  /*01b0*/  LEA R10, R17, R15, 0x18 ;  /* 0x0000000f110a7211 */ /* 0x001fe200078ec0ff */
[C---:B------:R-:W-:Y:S01]  /*01c0*/  IMAD R9, R7.reuse, 0x28, R4 ;  /* 0x0000002807097824 */ /* 0x040fe200078e0204 */
[----:B------:R-:W-:Y:S01]  /*01d0*/  SHF.L.U32 R2, R16, R5, RZ ;  /* 0x0000000510027219 */ /* 0x000fe200000006ff */
[----:B------:R-:W-:-:S02]  /*01e0*/  IMAD R6, R7, 0x28, R6 ;  /* 0x0000002807067824 */ /* 0x000fc400078e0206 */
[C---:B----4-:R-:W-:Y:S02]  /*01f0*/  IMAD R13, R7.reuse, 0x28, R14 ;  /* 0x00000028070d7824 */ /* 0x050fe400078e020e */
[----:B------:R-:W-:Y:S01]  /*0200*/  IMAD R7, R7, 0x28, R10 ;  /* 0x0000002807077824 */ /* 0x000fe200078e020a */
[----:B-1----:R-:W-:Y:S01]  /*0210*/  ISETP.GE.U32.AND P0, PT, R3, UR4, PT ;  /* 0x0000000403007c0c */ /* 0x002fe2000bf06070 */
[----:B------:R-:W-:Y:S01]  /*0220*/  BSSY.RECONVERGENT B4, `(.L_x_9) ;  /* 0x0000724000047945 */ /* 0x000fe20003800200 */
[----:B--2---:R0:W-:Y:S01]  /*0230*/  STS [R9], R8 ;  /* 0x0000000809007388 */ /* 0x0041e20000000800 */
[----:B---3--:R-:W-:-:S03]  /*0240*/  LOP3.LUT R15, R12, R11, R8, 0xfe, !PT ;  /* 0x0000000b0c0f7212 */ /* 0x008fc600078efe08 */
[----:B------:R0:W-:Y:S01]  /*0250*/  STS [R6], R11 ;  /* 0x0000000b06007388 */ /* 0x0001e20000000800 */
[----:B------:R-:W-:-:S03]  /*0260*/  LOP3.LUT R2, R15, R2, RZ, 0x3, !PT ;  /* 0x000000020f027212 */ /* 0x000fc600078e03ff */
[----:B------:R0:W-:Y:S04]  /*0270*/  STS [R13], R12 ;  /* 0x0000000c0d007388 */ /* 0x0001e80000000800 */
[----:B------:R0:W-:Y:S01]  /*0280*/  STS [R7], R2 ;  /* 0x0000000207007388 */ /* 0x0001e20000000800 */
[----:B------:R-:W-:Y:S05]  /*0290*/  @P0 BRA `(.L_x_10) ;  /* 0x0000007000440947 */ /* 0x000fea0003800000 */
[----:B------:R-:W1:Y:S01]  /*02a0*/  LDCU UR7, c[0x0][0x3c0] ;  /* 0x00007800ff0777ac */ /* 0x000e620008000800 */
[----:B0-----:R-:W-:Y:S01]  /*02b0*/  VIADD R2, R1, 0xd8 ;  /* 0x000000d801027836 */ /* 0x001fe20000000000 */
[----:B-1----:R-:W-:-:S09]  /*02c0*/  UISETP.GE.AND UP0, UPT, UR7, 0x1, UPT ;  /* 0x000000010700788c */ /* 0x002fd2000bf06270 */
[----:B------:R-:W-:Y:S05]  /*02d0*/  BRA.U !UP0, `(.L_x_11) ;  /* 0x0000000908447547 */ /* 0x000fea000b800000 */
[----:B------:R-:W-:Y:S01]  /*02e0*/  UISETP.GE.U32.AND UP0, UPT, UR7, 0x10, UPT ;  /* 0x000000100700788c */ /* 0x000fe2000bf06070 */
[----:B------:R-:W-:Y:S01]  /*02f0*/  IMAD.MOV.U32 R4, RZ, RZ, RZ ;  /* 0x000000ffff047224 */ /* 0x000fe200078e00ff */
[----:B------:R-:W-:-:S04]  /*0300*/  ULOP3.LUT UR4, UR7, 0xf, URZ, 0xc0, !UPT ;  /* 0x0000000f07047892 */ /* 0x000fc8000f8ec0ff */
[----:B------:R-:W-:-:S03]  /*0310*/  UISETP.NE.AND UP1, UPT, UR4, URZ, UPT ;  /* 0x000000ff0400728c */ /* 0x000fc6000bf25270 */
[----:B------:R-:W-:Y:S08]  /*0320*/  BRA.U !UP0, `(.L_x_12) ;  /* 0x0000000508007547 */ /* 0x000ff0000b800000 */
[----:B------:R-:W-:Y:S01]  /*0330*/  ULOP3.LUT UR5, UR7, 0x7ffffff0, URZ, 0xc0, !UPT ;  /* 0x7ffffff007057892 */ /* 0x000fe2000f8ec0ff */
[----:B------:R-:W-:-:S05]  /*0340*/  IMAD.MOV.U32 R27, RZ, RZ, RZ ;  /* 0x000000ffff1b7224 */ /* 0x000fca00078e00ff */
[----:B------:R-:W-:-:S07]  /*0350*/  IMAD.U32 R4, RZ, RZ, UR5 ;  /* 0x00000005ff047e24 */ /* 0x000fce000f8e00ff */
.L_x_13:
[----:B0-----:R-:W0:Y:S01]  /*0360*/  LDC.64 R20, c[0x0][0x3b8] ;  /* 0x0000ee00ff147b82 */ /* 0x001e220000000a00 */
[----:B------:R-:W-:-:S04]  /*0370*/  IMAD R19, R3, UR7, R27 ;  /* 0x0000000703137c24 */ /* 0x000fc8000f8e021b */
[C---:B------:R-:W-:Y:S02]  /*0380*/  VIADD R11, R19.reuse, 0x1 ;  /* 0x00000001130b7836 */ /* 0x040fe40000000000 */
[----:B0-----:R-:W-:-:S04]  /*0390*/  IMAD.WIDE.U32 R6, R19, 0x4, R20 ;  /* 0x0000000413067825 */ /* 0x001fc800078e0014 */
[--C-:B------:R-:W-:Y:S01]  /*03a0*/  IMAD.WIDE.U32 R10, R11, 0x4, R20.reuse ;  /* 0x000000040b0a7825 */ /* 0x100fe200078e0014 */
[----:B------:R-:W2:Y:S04]  /*03b0*/  LDG.E R8, desc[UR8][R6.64] ;  /* 0x0000000806087981 */ /* 0x000ea8000c1e1900 */
[----:B------:R0:W2:Y:S01]  /*03c0*/  LDG.E R9, desc[UR8][R10.64] ;  /* 0x000000080a097981 */ /* 0x0000a2000c1e1900 */
[C---:B------:R-:W-:Y:S02]  /*03d0*/  VIADD R25, R19.reuse, 0x3 ;  /* 0x0000000313197836 */ /* 0x040fe40000000000 */
[----:B------:R-:W-:Y:S02]  /*03e0*/  VIADD R13, R19, 0x2 ;  /* 0x00000002130d7836 */ /* 0x000fe40000000000 */
[----:B------:R-:W-:-:S04]  /*03f0*/  IMAD.WIDE.U32 R24, R25, 0x4, R20 ;  /* 0x0000000419187825 */ /* 0x000fc800078e0014 */
[C---:B------:R-:W-:Y:S01]  /*0400*/  VIADD R29, R19.reuse, 0x4 ;  /* 0x00000004131d7836 */ /* 0x040fe20000000000 */
[----:B------:R1:W3:Y:S01]  /*0410*/  LDG.E R7, desc[UR8][R24.64] ;  /* 0x0000000818077981 */ /* 0x0002e2000c1e1900 */
[----:B------:R-:W-:Y:S02]  /*0420*/  VIADD R17, R19, 0x7 ;  /* 0x0000000713117836 */ /* 0x000fe40000000000 */
[----:B------:R-:W-:-:S04]  /*0430*/  IMAD.WIDE.U32 R12, R13, 0x4, R20 ;  /* 0x000000040d0c7825 */ /* 0x000fc800078e0014 */
[----:B------:R-:W-:Y:S01]  /*0440*/  IMAD R26, R27, 0x4, R2 ;  /* 0x000000041b1a7824 */ /* 0x000fe200078e0202 */
[----:B------:R4:W3:Y:S01]  /*0450*/  LDG.E R6, desc[UR8][R12.64] ;  /* 0x000000080c067981 */ /* 0x0008e2000c1e1900 */
[----:B0-----:R-:W-:Y:S02]  /*0460*/  VIADD R11, R19, 0x8 ;  /* 0x00000008130b7836 */ /* 0x001fe40000000000 */
[----:B------:R-:W-:-:S04]  /*0470*/  IMAD.WIDE.U32 R28, R29, 0x4, R20 ;  /* 0x000000041d1c7825 */ /* 0x000fc800078e0014 */
[----:B------:R-:W-:-:S04]  /*0480*/  IMAD.WIDE.U32 R16, R17, 0x4, R20 ;  /* 0x0000000411107825 */ /* 0x000fc800078e0014 */
[C---:B------:R-:W-:Y:S02]  /*0490*/  VIADD R15, R19.reuse, 0x5 ;  /* 0x00000005130f7836 */ /* 0x040fe40000000000 */
[C---:B------:R-:W-:Y:S02]  /*04a0*/  VIADD R23, R19.reuse, 0x6 ;  /* 0x0000000613177836 */ /* 0x040fe40000000000 */
[C---:B-1----:R-:W-:Y:S02]  /*04b0*/  VIADD R25, R19.reuse, 0x9 ;  /* 0x0000000913197836 */ /* 0x042fe40000000000 */
[C---:B------:R-:W-:Y:S02]  /*04c0*/  VIADD R18, R19.reuse, 0xb ;  /* 0x0000000b13127836 */ /* 0x040fe40000000000 */
[----:B------:R-:W-:Y:S02]  /*04d0*/  VIADD R24, R19, 0xa ;  /* 0x0000000a13187836 */ /* 0x000fe40000000000 */
[----:B----4-:R-:W-:-:S02]  /*04e0*/  IMAD.WIDE.U32 R12, R11, 0x4, R20 ;  /* 0x000000040b0c7825 */ /* 0x010fc400078e0014 */
[----:B------:R0:W4:Y:S02]  /*04f0*/  LDG.E R11, desc[UR8][R16.64] ;  /* 0x00000008100b7981 */ /* 0x000124000c1e1900 */
[--C-:B------:R-:W-:Y:S02]  /*0500*/  IMAD.WIDE.U32 R14, R15, 0x4, R20.reuse ;  /* 0x000000040f0e7825 */ /* 0x100fe400078e0014 */
[----:B------:R-:W5:Y:S02]  /*0510*/  LDG.E R12, desc[UR8][R12.64] ;  /* 0x000000080c0c7981 */ /* 0x000f64000c1e1900 */
[----:B------:R-:W-:-:S04]  /*0520*/  IMAD.WIDE.U32 R22, R23, 0x4, R20 ;  /* 0x0000000417167825 */ /* 0x000fc800078e0014 */
[--C-:B0-----:R-:W-:Y:S01]  /*0530*/  IMAD.WIDE.U32 R16, R25, 0x4, R20.reuse ;  /* 0x0000000419107825 */ /* 0x101fe200078e0014 */
[----:B------:R0:W4:Y:S03]  /*0540*/  LDG.E R10, desc[UR8][R22.64] ;  /* 0x00000008160a7981 */ /* 0x000126000c1e1900 */
[----:B------:R-:W-:Y:S01]  /*0550*/  IMAD.WIDE.U32 R24, R24, 0x4, R20 ;  /* 0x0000000418187825 */ /* 0x000fe200078e0014 */
[----:B------:R-:W5:Y:S03]  /*0560*/  LDG.E R13, desc[UR8][R16.64] ;  /* 0x00000008100d7981 */ /* 0x000f66000c1e1900 */
[----:B0-----:R-:W-:-:S04]  /*0570*/  VIADD R23, R19, 0xc ;  /* 0x0000000c13177836 */ /* 0x001fc80000000000 */
[----:B------:R-:W-:-:S06]  /*0580*/  IMAD.WIDE.U32 R22, R23, 0x4, R20 ;  /* 0x0000000417167825 */ /* 0x000fcc00078e0014 */
[----:B------:R-:W5:Y:S04]  /*0590*/  LDG.E R22, desc[UR8][R22.64] ;  /* 0x0000000816167981 */ /* 0x000f68000c1e1900 */
[----:B--2---:R0:W-:Y:S04]  /*05a0*/  STL.64 [R26], R8 ;  /* 0x000000081a007387 */ /* 0x0041e80000100a00 */
[----:B0-----:R0:W2:Y:S04]  /*05b0*/  LDG.E R8, desc[UR8][R28.64] ;  /* 0x000000081c087981 */ /* 0x0010a8000c1e1900 */
[----:B------:R-:W2:Y:S01]  /*05c0*/  LDG.E R9, desc[UR8][R14.64] ;  /* 0x000000080e097981 */ /* 0x000ea2000c1e1900 */
[----:B0-----:R-:W-:-:S04]  /*05d0*/  IMAD.WIDE.U32 R28, R18, 0x4, R20 ;  /* 0x00000004121c7825 */ /* 0x001fc800078e0014 */
[----:B------:R-:W-:Y:S01]  /*05e0*/  VIADD R18, R19, 0xd ;  /* 0x0000000d13127836 */ /* 0x000fe20000000000 */
[----:B------:R0:W2:Y:S04]  /*05f0*/  LDG.E R15, desc[UR8][R28.64] ;  /* 0x000000081c0f7981 */ /* 0x0000a8000c1e1900 */
[----:B------:R1:W2:Y:S01]  /*0600*/  LDG.E R14, desc[UR8][R24.64] ;  /* 0x00000008180e7981 */ /* 0x0002a2000c1e1900 */
[----:B------:R-:W-:-:S04]  /*0610*/  IMAD.WIDE.U32 R16, R18, 0x4, R20 ;  /* 0x0000000412107825 */ /* 0x000fc800078e0014 */
[C---:B0-----:R-:W-:Y:S01]  /*0620*/  VIADD R29, R19.reuse, 0xe ;  /* 0x0000000e131d7836 */ /* 0x041fe20000000000 */
[----:B------:R-:W2:Y:S01]  /*0630*/  LDG.E R23, desc[UR8][R16.64] ;  /* 0x0000000810177981 */ /* 0x000ea2000c1e1900 */
[----:B-1----:R-:W-:Y:S02]  /*0640*/  VIADD R25, R19, 0xf ;  /* 0x0000000f13197836 */ /* 0x002fe40000000000 */
[----:B------:R-:W-:-:S04]  /*0650*/  IMAD.WIDE.U32 R18, R29, 0x4, R20 ;  /* 0x000000041d127825 */ /* 0x000fc800078e0014 */
[----:B------:R-:W-:Y:S01]  /*0660*/  IMAD.WIDE.U32 R20, R25, 0x4, R20 ;  /* 0x0000000419147825 */ /* 0x000fe200078e0014 */
[----:B------:R-:W2:Y:S04]  /*0670*/  LDG.E R24, desc[UR8][R18.64] ;  /* 0x0000000812187981 */ /* 0x000ea8000c1e1900 */
[----:B------:R-:W2:Y:S01]  /*0680*/  LDG.E R25, desc[UR8][R20.64] ;  /* 0x0000000814197981 */ /* 0x000ea2000c1e1900 */
[----:B------:R-:W-:-:S03]  /*0690*/  VIADD R27, R27, 0x10 ;  /* 0x000000101b1b7836 */ /* 0x000fc60000000000 */
[----:B---3--:R0:W-:Y:S04]  /*06a0*/  STL.64 [R26+0x8], R6 ;  /* 0x000008061a007387 */ /* 0x0081e80000100a00 */
[----:B----4-:R0:W-:Y:S04]  /*06b0*/  STL.64 [R26+0x18], R10 ;  /* 0x0000180a1a007387 */ /* 0x0101e80000100a00 */
[----:B-----5:R0:W-:Y:S01]  /*06c0*/  STL.64 [R26+0x20], R12 ;  /* 0x0000200c1a007387 */ /* 0x0201e20000100a00 */
[----:B------:R-:W-:-:S03]  /*06d0*/  ISETP.NE.AND P0, PT, R27, R4, PT ;  /* 0x000000041b00720c */ /* 0x000fc60003f05270 */
[----:B--2---:R0:W-:Y:S04]  /*06e0*/  STL.64 [R26+0x10], R8 ;  /* 0x000010081a007387 */ /* 0x0041e80000100a00 */
[----:B------:R0:W-:Y:S04]  /*06f0*/  STL.64 [R26+0x28], R14 ;  /* 0x0000280e1a007387 */ /* 0x0001e80000100a00 */
[----:B------:R0:W-:Y:S04]  /*0700*/  STL.64 [R26+0x30], R22 ;  /* 0x000030161a007387 */ /* 0x0001e80000100a00 */
[----:B------:R0:W-:Y:S01]  /*0710*/  STL.64 [R26+0x38], R24 ;  /* 0x000038181a007387 */ /* 0x0001e20000100a00 */
[----:B------:R-:W-:Y:S05]  /*0720*/  @P0 BRA `(.L_x_13) ;  /* 0xfffffffc000c0947 */ /* 0x000fea000383ffff */
.L_x_12:
[----:B------:R-:W-:Y:S05]  /*0730*/  BRA.U !UP1, `(.L_x_11) ;  /* 0x00000005092c7547 */ /* 0x000fea000b800000 */
[----:B------:R-:W-:Y:S02]  /*0740*/  UISETP.GE.U32.AND UP0, UPT, UR4, 0x8, UPT ;  /* 0x000000080400788c */ /* 0x000fe4000bf06070 */
[----:B------:R-:W-:-:S04]  /*0750*/  ULOP3.LUT UR5, UR7, 0x7, URZ, 0xc0, !UPT ;  /* 0x0000000707057892 */ /* 0x000fc8000f8ec0ff */
[----:B------:R-:W-:-:S03]  /*0760*/  UISETP.NE.AND UP1, UPT, UR5, URZ, UPT ;  /* 0x000000ff0500728c */ /* 0x000fc6000bf25270 */
[----:B------:R-:W-:Y:S08]  /*0770*/  BRA.U !UP0, `(.L_x_14) ;  /* 0x00000001088c7547 */ /* 0x000ff0000b800000 */
[----:B------:R-:W1:Y:S01]  /*0780*/  LDC.64 R18, c[0x0][0x3b8] ;  /* 0x0000ee00ff127b82 */ /* 0x000e620000000a00 */
[----:B0-----:R-:W-:-:S04]  /*0790*/  IMAD R7, R3, UR7, R4 ;  /* 0x0000000703077c24 */ /* 0x001fc8000f8e0204 */
[C---:B------:R-:W-:Y:S02]  /*07a0*/  VIADD R9, R7.reuse, 0x1 ;  /* 0x0000000107097836 */ /* 0x040fe40000000000 */
[C---:B------:R-:W-:Y:S02]  /*07b0*/  VIADD R11, R7.reuse, 0x2 ;  /* 0x00000002070b7836 */ /* 0x040fe40000000000 */
[C---:B------:R-:W-:Y:S02]  /*07c0*/  VIADD R13, R7.reuse, 0x3 ;  /* 0x00000003070d7836 */ /* 0x040fe40000000000 */
[C---:B------:R-:W-:Y:S02]  /*07d0*/  VIADD R15, R7.reuse, 0x4 ;  /* 0x00000004070f7836 */ /* 0x040fe40000000000 */
[C---:B------:R-:W-:Y:S02]  /*07e0*/  VIADD R17, R7.reuse, 0x5 ;  /* 0x0000000507117836 */ /* 0x040fe40000000000 */
[----:B------:R-:W-:-:S02]  /*07f0*/  VIADD R23, R7, 0x6 ;  /* 0x0000000607177836 */ /* 0x000fc40000000000 */
[C---:B------:R-:W-:Y:S02]  /*0800*/  VIADD R25, R7.reuse, 0x7 ;  /* 0x0000000707197836 */ /* 0x040fe40000000000 */
[----:B-1----:R-:W-:-:S04]  /*0810*/  IMAD.WIDE.U32 R20, R7, 0x4, R18 ;  /* 0x0000000407147825 */ /* 0x002fc800078e0012 */
[--C-:B------:R-:W-:Y:S02]  /*0820*/  IMAD.WIDE.U32 R6, R9, 0x4, R18.reuse ;  /* 0x0000000409067825 */ /* 0x100fe400078e0012 */
[----:B------:R0:W2:Y:S02]  /*0830*/  LDG.E R20, desc[UR8][R20.64] ;  /* 0x0000000814147981 */ /* 0x0000a4000c1e1900 */
[--C-:B------:R-:W-:Y:S02]  /*0840*/  IMAD.WIDE.U32 R8, R11, 0x4, R18.reuse ;  /* 0x000000040b087825 */ /* 0x100fe400078e0012 */
[----:B------:R-:W3:Y:S02]  /*0850*/  LDG.E R6, desc[UR8][R6.64] ;  /* 0x0000000806067981 */ /* 0x000ee4000c1e1900 */
[--C-:B------:R-:W-:Y:S02]  /*0860*/  IMAD.WIDE.U32 R10, R13, 0x4, R18.reuse ;  /* 0x000000040d0a7825 */ /* 0x100fe400078e0012 */
[----:B------:R-:W4:Y:S02]  /*0870*/  LDG.E R8, desc[UR8][R8.64] ;  /* 0x0000000808087981 */ /* 0x000f24000c1e1900 */
[----:B------:R-:W-:-:S02]  /*0880*/  IMAD.WIDE.U32 R12, R15, 0x4, R18 ;  /* 0x000000040f0c7825 */ /* 0x000fc400078e0012 */
[----:B------:R-:W5:Y:S02]  /*0890*/  LDG.E R10, desc[UR8][R10.64] ;  /* 0x000000080a0a7981 */ /* 0x000f64000c1e1900 */
[--C-:B------:R-:W-:Y:S02]  /*08a0*/  IMAD.WIDE.U32 R14, R17, 0x4, R18.reuse ;  /* 0x00000004110e7825 */ /* 0x100fe400078e0012 */
[----:B------:R-:W5:Y:S02]  /*08b0*/  LDG.E R12, desc[UR8][R12.64] ;  /* 0x000000080c0c7981 */ /* 0x000f64000c1e1900 */
[--C-:B------:R-:W-:Y:S02]  /*08c0*/  IMAD.WIDE.U32 R16, R23, 0x4, R18.reuse ;  /* 0x0000000417107825 */ /* 0x100fe400078e0012 */
[----:B------:R-:W5:Y:S02]  /*08d0*/  LDG.E R14, desc[UR8][R14.64] ;  /* 0x000000080e0e7981 */ /* 0x000f64000c1e1900 */
[----:B------:R-:W-:-:S02]  /*08e0*/  IMAD.WIDE.U32 R18, R25, 0x4, R18 ;  /* 0x0000000419127825 */ /* 0x000fc400078e0012 */
[----:B------:R-:W5:Y:S04]  /*08f0*/  LDG.E R16, desc[UR8][R16.64] ;  /* 0x0000000810107981 */ /* 0x000f68000c1e1900 */
[----:B------:R-:W5:Y:S01]  /*0900*/  LDG.E R18, desc[UR8][R18.64] ;  /* 0x0000000812127981 */ /* 0x000f62000c1e1900 */
[C---:B0-----:R-:W-:Y:S02]  /*0910*/  IMAD R21, R4.reuse, 0x4, R2 ;  /* 0x0000000404157824 */ /* 0x041fe400078e0202 */
[----:B------:R-:W-:-:S03]  /*0920*/  VIADD R4, R4, 0x8 ;  /* 0x0000000804047836 */ /* 0x000fc60000000000 */
[----:B--2---:R1:W-:Y:S04]  /*0930*/  STL [R21], R20 ;  /* 0x0000001415007387 */ /* 0x0043e80000100800 */
[----:B---3--:R1:W-:Y:S04]  /*0940*/  STL [R21+0x4], R6 ;  /* 0x0000040615007387 */ /* 0x0083e80000100800 */
[----:B----4-:R1:W-:Y:S04]  /*0950*/  STL [R21+0x8], R8 ;  /* 0x0000080815007387 */ /* 0x0103e80000100800 */
[----:B-----5:R1:W-:Y:S04]  /*0960*/  STL [R21+0xc], R10 ;  /* 0x00000c0a15007387 */ /* 0x0203e80000100800 */
[----:B------:R1:W-:Y:S04]  /*0970*/  STL [R21+0x10], R12 ;  /* 0x0000100c15007387 */ /* 0x0003e80000100800 */
[----:B------:R1:W-:Y:S04]  /*0980*/  STL [R21+0x14], R14 ;  /* 0x0000140e15007387 */ /* 0x0003e80000100800 */
[----:B------:R1:W-:Y:S04]  /*0990*/  STL [R21+0x18], R16 ;  /* 0x0000181015007387 */ /* 0x0003e80000100800 */
[----:B------:R1:W-:Y:S02]  /*09a0*/  STL [R21+0x1c], R18 ;  /* 0x00001c1215007387 */ /* 0x0003e40000100800 */
.L_x_14:
[----:B------:R-:W-:Y:S05]  /*09b0*/  BRA.U !UP1, `(.L_x_11) ;  /* 0x00000001098c7547 */ /* 0x000fea000b800000 */
[----:B------:R-:W-:Y:S02]  /*09c0*/  UISETP.GE.U32.AND UP0, UPT, UR5, 0x4, UPT ;  /* 0x000000040500788c */ /* 0x000fe4000bf06070 */
[----:B------:R-:W-:-:S04]  /*09d0*/  ULOP3.LUT UR6, UR7, 0x3, URZ, 0xc0, !UPT ;  /* 0x0000000307067892 */ /* 0x000fc8000f8ec0ff */
[----:B------:R-:W-:-:S03]  /*09e0*/  UISETP.NE.AND UP1, UPT, UR6, URZ, UPT ;  /* 0x000000ff0600728c */ /* 0x000fc6000bf25270 */
[----:B------:R-:W-:Y:S08]  /*09f0*/  BRA.U !UP0, `(.L_x_15) ;  /* 0x00000001084c7547 */ /* 0x000ff0000b800000 */
[----:B01----:R-:W0:Y:S01]  /*0a00*/  LDC.64 R6, c[0x0][0x3b8] ;  /* 0x0000ee00ff067b82 */ /* 0x003e220000000a00 */
[----:B------:R-:W-:-:S04]  /*0a10*/  IMAD R9, R3, UR7, R4 ;  /* 0x0000000703097c24 */ /* 0x000fc8000f8e0204 */
[C---:B------:R-:W-:Y:S02]  /*0a20*/  VIADD R11, R9.reuse, 0x1 ;  /* 0x00000001090b7836 */ /* 0x040fe40000000000 */
[C---:B------:R-:W-:Y:S02]  /*0a30*/  VIADD R13, R9.reuse, 0x2 ;  /* 0x00000002090d7836 */ /* 0x040fe40000000000 */
[C---:B------:R-:W-:Y:S02]  /*0a40*/  VIADD R15, R9.reuse, 0x3 ;  /* 0x00000003090f7836 */ /* 0x040fe40000000000 */
[----:B0-----:R-:W-:-:S04]  /*0a50*/  IMAD.WIDE.U32 R8, R9, 0x4, R6 ;  /* 0x0000000409087825 */ /* 0x001fc800078e0006 */
[--C-:B------:R-:W-:Y:S02]  /*0a60*/  IMAD.WIDE.U32 R10, R11, 0x4, R6.reuse ;  /* 0x000000040b0a7825 */ /* 0x100fe400078e0006 */
[----:B------:R-:W2:Y:S02]  /*0a70*/  LDG.E R8, desc[UR8][R8.64] ;  /* 0x0000000808087981 */ /* 0x000ea4000c1e1900 */
[--C-:B------:R-:W-:Y:S02]  /*0a80*/  IMAD.WIDE.U32 R12, R13, 0x4, R6.reuse ;  /* 0x000000040d0c7825 */ /* 0x100fe400078e0006 */
[----:B------:R-:W3:Y:S02]  /*0a90*/  LDG.E R10, desc[UR8][R10.64] ;  /* 0x000000080a0a7981 */ /* 0x000ee4000c1e1900 */
[----:B------:R-:W-:Y:S02]  /*0aa0*/  IMAD.WIDE.U32 R6, R15, 0x4, R6 ;  /* 0x000000040f067825 */ /* 0x000fe400078e0006 */
[----:B------:R-:W4:Y:S04]  /*0ab0*/  LDG.E R12, desc[UR8][R12.64] ;  /* 0x000000080c0c7981 */ /* 0x000f28000c1e1900 */
[----:B------:R-:W5:Y:S01]  /*0ac0*/  LDG.E R6, desc[UR8][R6.64] ;  /* 0x0000000806067981 */ /* 0x000f62000c1e1900 */
[----:B------:R-:W-:-:S02]  /*0ad0*/  IMAD R15, R4, 0x4, R2 ;  /* 0x00000004040f7824 */ /* 0x000fc400078e0202 */
[----:B------:R-:W-:-:S03]  /*0ae0*/  VIADD R4, R4, 0x4 ;  /* 0x0000000404047836 */ /* 0x000fc60000000000 */
[----:B--2---:R2:W-:Y:S04]  /*0af0*/  STL [R15], R8 ;  /* 0x000000080f007387 */ /* 0x0045e80000100800 */
[----:B---3--:R2:W-:Y:S04]  /*0b00*/  STL [R15+0x4], R10 ;  /* 0x0000040a0f007387 */ /* 0x0085e80000100800 */
[----:B----4-:R2:W-:Y:S04]  /*0b10*/  STL [R15+0x8], R12 ;  /* 0x0000080c0f007387 */ /* 0x0105e80000100800 */
[----:B-----5:R2:W-:Y:S02]  /*0b20*/  STL [R15+0xc], R6 ;  /* 0x00000c060f007387 */ /* 0x0205e40000100800 */
.L_x_15:
[----:B------:R-:W-:Y:S05]  /*0b30*/  BRA.U !UP1, `(.L_x_11) ;  /* 0x00000001092c7547 */ /* 0x000fea000b800000 */
[----:B012---:R-:W0:Y:S01]  /*0b40*/  LDC.64 R8, c[0x0][0x3b8] ;  /* 0x0000ee00ff087b82 */ /* 0x007e220000000a00 */
[----:B------:R-:W-:-:S05]  /*0b50*/  UMOV UR4, URZ ;  /* 0x000000ff00047c82 */ /* 0x000fca0008000000 */
.L_x_16:
[----:B------:R-:W-:-:S04]  /*0b60*/  IMAD R7, R3, UR7, R4 ;  /* 0x0000000703077c24 */ /* 0x000fc8000f8e0204 */
[----:B0--3--:R-:W-:-:S06]  /*0b70*/  IMAD.WIDE.U32 R6, R7, 0x4, R8 ;  /* 0x0000000407067825 */ /* 0x009fcc00078e0008 */
[----:B------:R-:W2:Y:S01]  /*0b80*/  LDG.E R6, desc[UR8][R6.64] ;  /* 0x0000000806067981 */ /* 0x000ea2000c1e1900 */
[C---:B------:R-:W-:Y:S01]  /*0b90*/  IMAD R11, R4.reuse, 0x4, R2 ;  /* 0x00000004040b7824 */ /* 0x040fe200078e0202 */
[----:B------:R-:W-:Y:S01]  /*0ba0*/  UIADD3 UR4, UPT, UPT, UR4, 0x1, URZ ;  /* 0x0000000104047890 */ /* 0x000fe2000fffe0ff */
[----:B------:R-:W-:-:S03]  /*0bb0*/  VIADD R4, R4, 0x1 ;  /* 0x0000000104047836 */ /* 0x000fc60000000000 */
[----:B------:R-:W-:Y:S01]  /*0bc0*/  UISETP.NE.AND UP0, UPT, UR4, UR6, UPT ;  /* 0x000000060400728c */ /* 0x000fe2000bf05270 */
[----:B--2---:R3:W-:Y:S08]  /*0bd0*/  STL [R11], R6 ;  /* 0x000000060b007387 */ /* 0x0047f00000100800 */
[----:B------:R-:W-:Y:S05]  /*0be0*/  BRA.U UP0, `(.L_x_16) ;  /* 0xfffffffd00dc7547 */ /* 0x000fea000b83ffff */
.L_x_11:
[C---:B-1----:R-:W-:Y:S01]  /*0bf0*/  LOP3.LUT R21, R5.reuse, 0xf, RZ, 0xc0, !PT ;  /* 0x0000000f05157812 */ /* 0x042fe200078ec0ff */
[----:B------:R-:W-:Y:S01]  /*0c00*/  BSSY.RECONVERGENT B3, `(.L_x_17) ;  /* 0x000066e000037945 */ /* 0x000fe20003800200 */
[C---:B0--3--:R-:W-:Y:S01]  /*0c10*/  LOP3.LUT R11, R5.reuse, 0x7, RZ, 0xc0, !PT ;  /* 0x00000007050b7812 */ /* 0x049fe200078ec0ff */
[----:B------:R-:W-:Y:S01]  /*0c20*/  IMAD.MOV.U32 R13, RZ, RZ, RZ ;  /* 0x000000ffff0d7224 */ /* 0x000fe200078e00ff */
[----:B--2---:R-:W-:Y:S01]  /*0c30*/  SHF.R.S32.HI R8, RZ, 0x1f, R5 ;  /* 0x0000001fff087819 */ /* 0x004fe20000011405 */
[----:B------:R-:W-:Y:S01]  /*0c40*/  IMAD.MOV.U32 R6, RZ, RZ, RZ ;  /* 0x000000ffff067224 */ /* 0x000fe200078e00ff */
[----:B------:R-:W-:Y:S01]  /*0c50*/  LOP3.LUT R3, R5, 0x7ffffff0, RZ, 0xc0, !PT ;  /* 0x7ffffff005037812 */ /* 0x000fe200078ec0ff */
[----:B------:R-:W-:Y:S01]  /*0c60*/  VIADD R7, R1, 0x6c ;  /* 0x0000006c01077836 */ /* 0x000fe20000000000 */
[----:B------:R-:W-:Y:S01]  /*0c70*/  LOP3.LUT R4, R5, 0x3, RZ, 0xc0, !PT ;  /* 0x0000000305047812 */ /* 0x000fe200078ec0ff */
[----:B------:R-:W-:Y:S01]  /*0c80*/  IMAD.MOV.U32 R5, RZ, RZ, RZ ;  /* 0x000000ffff057224 */ /* 0x000fe200078e00ff */
[----:B------:R-:W-:Y:S01]  /*0c90*/  LOP3.LUT R8, R8, 0x3fffffff, RZ, 0xc0, !PT ;  /* 0x3fffffff08087812 */ /* 0x000fe200078ec0ff */
[----:B------:R-:W-:-:S02]  /*0ca0*/  VIADD R20, R21, 0xffffffff ;  /* 0xffffffff15147836 */ /* 0x000fc40000000000 */
[----:B------:R-:W-:-:S07]  /*0cb0*/  VIADD R9, R11, 0xffffffff ;  /* 0xffffffff0b097836 */ /* 0x000fce0000000000 */
.L_x_104:
[----:B0-----:R-:W0:Y:S01]  /*0cc0*/  S2R R14, SR_CgaCtaId ;  /* 0x00000000000e7919 */ /* 0x001e220000008800 */
[----:B------:R-:W-:Y:S01]  /*0cd0*/  MOV R12, 0x400 ;  /* 0x00000400000c7802 */ /* 0x000fe20000000f00 */
[----:B------:R-:W-:Y:S01]  /*0ce0*/  BSSY.RECONVERGENT B2, `(.L_x_18) ;  /* 0x000065d000027945 */ /* 0x000fe20003800200 */
[----:B------:R-:W1:Y:S03]  /*0cf0*/  S2R R10, SR_TID.X ;  /* 0x00000000000a7919 */ /* 0x000e660000002100 */
[----:B------:R-:W-:-:S05]  /*0d00*/  VIADD R15, R12, 0x2d00 ;  /* 0x00002d000c0f7836 */ /* 0x000fca0000000000 */
[----:B0-----:R-:W-:-:S05]  /*0d10*/  LEA R15, R14, R15, 0x18 ;  /* 0x0000000f0e0f7211 */ /* 0x001fca00078ec0ff */
[----:B-1----:R-:W-:-:S04]  /*0d20*/  IMAD R10, R10, 0x28, R15 ;  /* 0x000000280a0a7824 */ /* 0x002fc800078e020f */
[----:B------:R-:W-:Y:S02]  /*0d30*/  IMAD R12, R13, 0x4, R10 ;  /* 0x000000040d0c7824 */ /* 0x000fe400078e020a */
[----:B------:R-:W-:-:S03]  /*0d40*/  IMAD.MOV.U32 R10, RZ, RZ, R13 ;  /* 0x000000ffff0a7224 */ /* 0x000fc600078e000d */
[----:B------:R-:W0:Y:S02]  /*0d50*/  LDS R15, [R12] ;  /* 0x000000000c0f7984 */ /* 0x000e240000000800 */
[----:B0-----:R-:W-:-:S13]  /*0d60*/  ISETP.NE.AND P0, PT, R15, RZ, PT ;  /* 0x000000ff0f00720c */ /* 0x001fda0003f05270 */
[----:B------:R-:W-:Y:S01]  /*0d70*/  @!P0 VIADD R13, R13, 0xffffffff ;  /* 0xffffffff0d0d8836 */ /* 0x000fe20000000000 */
[----:B------:R-:W-:Y:S06]  /*0d80*/  @!P0 BRA `(.L_x_19) ;  /* 0x0000006400488947 */ /* 0x000fec0003800000 */
[----:B------:R-:W0:Y:S01]  /*0d90*/  LDCU UR4, c[0x0][0x3c0] ;  /* 0x00007800ff0477ac */ /* 0x000e220008000800 */
[----:B------:R-:W1:Y:S01]  /*0da0*/  LDC R23, c[0x0][0x380] ;  /* 0x0000e000ff177b82 */ /* 0x000e620000000800 */
[----:B------:R-:W-:Y:S02]  /*0db0*/  IMAD.MOV R16, RZ, RZ, -R15 ;  /* 0x000000ffff107224 */ /* 0x000fe400078e0a0f */
[----:B------:R-:W-:-:S03]  /*0dc0*/  IMAD.MOV.U32 R14, RZ, RZ, -0x1 ;  /* 0xffffffffff0e7424 */ /* 0x000fc600078e00ff */
[----:B------:R-:W-:-:S04]  /*0dd0*/  LOP3.LUT R16, R15, R16, RZ, 0xc0, !PT ;  /* 0x000000100f107212 */ /* 0x000fc800078ec0ff */
[----:B------:R-:W-:-:S05]  /*0de0*/  LOP3.LUT R15, R15, R16, RZ, 0x3c, !PT ;  /* 0x000000100f0f7212 */ /* 0x000fca00078e3cff */
[----:B------:R2:W-:Y:S01]  /*0df0*/  STS [R12], R15 ;  /* 0x0000000f0c007388 */ /* 0x0005e20000000800 */
[----:B0-----:R-:W-:-:S04]  /*0e00*/  VIADD R13, R10, UR4 ;  /* 0x000000040a0d7c36 */ /* 0x001fc80008000000 */
[----:B------:R-:W-:Y:S01]  /*0e10*/  IMAD R13, R13, 0x4, R2 ;  /* 0x000000040d0d7824 */ /* 0x000fe200078e0202 */
[----:B-1----:R-:W-:-:S04]  /*0e20*/  SHF.L.U32 R17, R14, R23, RZ ;  /* 0x000000170e117219 */ /* 0x002fc800000006ff */
[----:B------:R2:W-:Y:S01]  /*0e30*/  STL [R13], R16 ;  /* 0x000000100d007387 */ /* 0x0005e20000100800 */
[----:B------:R-:W-:-:S13]  /*0e40*/  LOP3.LUT P0, RZ, R16, R17, RZ, 0xc0, !PT ;  /* 0x0000001110ff7212 */ /* 0x000fda000780c0ff */
[----:B--2---:R-:W-:Y:S05]  /*0e50*/  @P0 BRA `(.L_x_20) ;  /* 0x0000006400100947 */ /* 0x004fea0003800000 */
[----:B------:R-:W0:Y:S01]  /*0e60*/  LDCU UR4, c[0x0][0x384] ;  /* 0x00007080ff0477ac */ /* 0x000e220008000800 */
[----:B------:R-:W-:-:S05]  /*0e70*/  VIADD R13, R10, 0x1 ;  /* 0x000000010a0d7836 */ /* 0x000fca0000000000 */
[----:B0-----:R-:W-:-:S13]  /*0e80*/  ISETP.NE.AND P0, PT, R13, UR4, PT ;  /* 0x000000040d007c0c */ /* 0x001fda000bf05270 */
[----:B------:R-:W-:Y:S05]  /*0e90*/  @P0 BRA `(.L_x_21) ;  /* 0x0000006000800947 */ /* 0x000fea0003800000 */
[----:B------:R-:W0:Y:S02]  /*0ea0*/  LDCU UR4, c[0x0][0x380] ;  /* 0x00007000ff0477ac */ /* 0x000e240008000800 */
[----:B0-----:R-:W-:-:S05]  /*0eb0*/  IMAD.U32 R13, RZ, RZ, UR4 ;  /* 0x00000004ff0d7e24 */ /* 0x001fca000f8e00ff */
[----:B------:R-:W-:-:S13]  /*0ec0*/  ISETP.NE.AND P0, PT, R13, RZ, PT ;  /* 0x000000ff0d00720c */ /* 0x000fda0003f05270 */
[----:B------:R-:W-:Y:S05]  /*0ed0*/  @!P0 BRA `(.L_x_22) ;  /* 0x0000000000dc8947 */ /* 0x000fea0003800000 */
[----:B------:R-:W-:Y:S01]  /*0ee0*/  ISETP.GT.U32.AND P0, PT, R13, RZ, PT ;  /* 0x000000ff0d00720c */ /* 0x000fe20003f04070 */
[----:B------:R-:W-:-:S03]  /*0ef0*/  IMAD.MOV.U32 R14, RZ, RZ, R2 ;  /* 0x000000ffff0e7224 */ /* 0x000fc600078e0002 */
[----:B------:R-:W-:-:S13]  /*0f00*/  ISETP.GT.U32.AND.EX P0, PT, R8, RZ, PT, P0 ;  /* 0x000000ff0800720c */ /* 0x000fda0003f04100 */
[----:B------:R0:W2:Y:S01]  /*0f10*/  @!P0 LDL R17, [R14] ;  /* 0x000000000e118983 */ /* 0x0000a20000100800 */
[----:B------:R-:W-:Y:S02]  /*0f20*/  IMAD.MOV.U32 R16, RZ, RZ, RZ ;  /* 0x000000ffff107224 */ /* 0x000fe400078e00ff */
[----:B------:R-:W-:Y:S02]  /*0f30*/  @!P0 IMAD.MOV.U32 R16, RZ, RZ, 0x1 ;  /* 0x00000001ff108424 */ /* 0x000fe400078e00ff */
[----:B------:R-:W-:-:S03]  /*0f40*/  IMAD.MOV.U32 R15, RZ, RZ, RZ ;  /* 0x000000ffff0f7224 */ /* 0x000fc600078e00ff */
[----:B------:R-:W-:Y:S01]  /*0f50*/  IADD3 R12, P3, PT, -R16, R13, RZ ;  /* 0x0000000d100c7210 */ /* 0x000fe20007f7e1ff */
[----:B0-----:R-:W-:Y:S01]  /*0f60*/  @!P0 VIADD R14, R14, 0x4 ;  /* 0x000000040e0e8836 */ /* 0x001fe20000000000 */
[----:B------:R-:W-:Y:S02]  /*0f70*/  ISETP.GT.U32.AND P1, PT, R13, R16, PT ;  /* 0x000000100d00720c */ /* 0x000fe40003f24070 */
[----:B------:R-:W-:Y:S01]  /*0f80*/  ISETP.LE.U32.AND P2, PT, R12, 0x3, PT ;  /* 0x000000030c00780c */ /* 0x000fe20003f43070 */
[C---:B------:R-:W-:Y:S01]  /*0f90*/  IMAD.X R12, R8.reuse, 0x1, ~R15, P3 ;  /* 0x00000001080c7824 */ /* 0x040fe200018e0e0f */
[----:B------:R-:W-:-:S04]  /*0fa0*/  ISETP.GT.U32.AND.EX P1, PT, R8, R15, PT, P1 ;  /* 0x0000000f0800720c */ /* 0x000fc80003f24110 */
[----:B------:R-:W-:Y:S01]  /*0fb0*/  ISETP.LE.U32.OR.EX P1, PT, R12, RZ, !P1, P2 ;  /* 0x000000ff0c00720c */ /* 0x000fe20004f23520 */
[----:B------:R-:W-:-:S05]  /*0fc0*/  IMAD.MOV.U32 R12, RZ, RZ, R1 ;  /* 0x000000ffff0c7224 */ /* 0x000fca00078e0001 */
[----:B--2---:R0:W-:Y:S02]  /*0fd0*/  @!P0 STL [R12], R17 ;  /* 0x000000110c008387 */ /* 0x0041e40000100800 */
[----:B0-----:R-:W-:-:S05]  /*0fe0*/  @!P0 VIADD R12, R12, 0x4 ;  /* 0x000000040c0c8836 */ /* 0x001fca0000000000 */
[----:B------:R-:W-:Y:S05]  /*0ff0*/  @P1 BRA `(.L_x_23) ;  /* 0x0000000000481947 */ /* 0x000fea0003800000 */
[----:B------:R-:W-:Y:S02]  /*1000*/  IADD3 R29, P1, PT, R13, -0x3, RZ ;  /* 0xfffffffd0d1d7810 */ /* 0x000fe40007f3e0ff */
[----:B------:R-:W-:Y:S02]  /*1010*/  PLOP3.LUT P0, PT, PT, PT, PT, 0x8, 0x80 ;  /* 0x000000000080781c */ /* 0x000fe40003f0e170 */
[----:B------:R-:W-:-:S11]  /*1020*/  IADD3.X R18, PT, PT, R8, -0x1, RZ, P1, !PT ;  /* 0xffffffff08127810 */ /* 0x000fd60000ffe4ff */
.L_x_24:
[----:B------:R-:W2:Y:S04]  /*1030*/  LDL R17, [R14] ;  /* 0x000000000e117983 */ /* 0x000ea80000100800 */
[----:B--2---:R-:W-:Y:S04]  /*1040*/  STL [R12], R17 ;  /* 0x000000110c007387 */ /* 0x004fe80000100800 */
[----:B------:R-:W2:Y:S04]  /*1050*/  LDL R19, [R14+0x4] ;  /* 0x000004000e137983 */ /* 0x000ea80000100800 */
[----:B--2---:R-:W-:Y:S04]  /*1060*/  STL [R12+0x4], R19 ;  /* 0x000004130c007387 */ /* 0x004fe80000100800 */
[----:B------:R-:W2:Y:S01]  /*1070*/  LDL R25, [R14+0x8] ;  /* 0x000008000e197983 */ /* 0x000ea20000100800 */
[----:B------:R-:W-:-:S05]  /*1080*/  IADD3 R16, P1, PT, R16, 0x4, RZ ;  /* 0x0000000410107810 */ /* 0x000fca0007f3e0ff */
[----:B------:R-:W-:Y:S01]  /*1090*/  IMAD.X R15, RZ, RZ, R15, P1 ;  /* 0x000000ffff0f7224 */ /* 0x000fe200008e060f */
[----:B------:R-:W-:-:S04]  /*10a0*/  ISETP.GE.U32.AND P1, PT, R16, R29, PT ;  /* 0x0000001d1000720c */ /* 0x000fc80003f26070 */
[----:B------:R-:W-:Y:S01]  /*10b0*/  ISETP.GE.U32.AND.EX P1, PT, R15, R18, PT, P1 ;  /* 0x000000120f00720c */ /* 0x000fe20003f26110 */
[----:B--2---:R-:W-:Y:S04]  /*10c0*/  STL [R12+0x8], R25 ;  /* 0x000008190c007387 */ /* 0x004fe80000100800 */
[----:B------:R0:W2:Y:S02]  /*10d0*/  LDL R27, [R14+0xc] ;  /* 0x00000c000e1b7983 */ /* 0x0000a40000100800 */
[----:B0-----:R-:W-:Y:S02]  /*10e0*/  VIADD R14, R14, 0x10 ;  /* 0x000000100e0e7836 */ /* 0x001fe40000000000 */
[----:B--2---:R0:W-:Y:S02]  /*10f0*/  STL [R12+0xc], R27 ;  /* 0x00000c1b0c007387 */ /* 0x0041e40000100800 */
[----:B0-----:R-:W-:-:S02]  /*1100*/  VIADD R12, R12, 0x10 ;  /* 0x000000100c0c7836 */ /* 0x001fc40000000000 */
[----:B------:R-:W-:Y:S05]  /*1110*/  @!P1 BRA `(.L_x_24) ;  /* 0xfffffffc00c49947 */ /* 0x000fea000383ffff */
.L_x_23:
[----:B------:R-:W-:Y:S02]  /*1120*/  IADD3 R17, P3, PT, -R16, R13, RZ ;  /* 0x0000000d10117210 */ /* 0x000fe40007f7e1ff */
[----:B------:R-:W-:Y:S02]  /*1130*/  ISETP.GT.U32.AND P2, PT, R13, R16, PT ;  /* 0x000000100d00720c */ /* 0x000fe40003f44070 */
[----:B------:R-:W-:Y:S01]  /*1140*/  ISETP.LE.U32.AND P1, PT, R17, 0x1, PT ;  /* 0x000000011100780c */ /* 0x000fe20003f23070 */
[C---:B------:R-:W-:Y:S01]  /*1150*/  IMAD.X R17, R8.reuse, 0x1, ~R15, P3 ;  /* 0x0000000108117824 */ /* 0x040fe200018e0e0f */
[----:B------:R-:W-:-:S04]  /*1160*/  ISETP.GT.U32.AND.EX P2, PT, R8, R15, PT, P2 ;  /* 0x0000000f0800720c */ /* 0x000fc80003f44120 */
[----:B------:R-:W-:-:S13]  /*1170*/  ISETP.LE.U32.OR.EX P1, PT, R17, RZ, !P2, P1 ;  /* 0x000000ff1100720c */ /* 0x000fda0005723510 */
[----:B------:R-:W2:Y:S01]  /*1180*/  @!P1 LDL R17, [R14] ;  /* 0x000000000e119983 */ /* 0x000ea20000100800 */
[----:B------:R-:W-:Y:S02]  /*1190*/  @!P1 IADD3 R16, P3, PT, R16, 0x2, RZ ;  /* 0x0000000210109810 */ /* 0x000fe40007f7e0ff */
[----:B------:R-:W-:Y:S02]  /*11a0*/  @!P1 PLOP3.LUT P0, PT, PT, PT, PT, 0x8, 0x80 ;  /* 0x000000000080981c */ /* 0x000fe40003f0e170 */
[----:B------:R-:W-:Y:S01]  /*11b0*/  ISETP.LT.U32.AND P2, PT, R16, R13, PT ;  /* 0x0000000d1000720c */ /* 0x000fe20003f41070 */
[----:B------:R-:W-:-:S05]  /*11c0*/  @!P1 IMAD.X R15, RZ, RZ, R15, P3 ;  /* 0x000000ffff0f9224 */ /* 0x000fca00018e060f */
[----:B------:R-:W-:Y:S01]  /*11d0*/  ISETP.LT.U32.OR.EX P0, PT, R15, R8, P0, P2 ;  /* 0x000000080f00720c */ /* 0x000fe20000701520 */
[----:B--2---:R-:W-:Y:S04]  /*11e0*/  @!P1 STL [R12], R17 ;  /* 0x000000110c009387 */ /* 0x004fe80000100800 */
[----:B------:R0:W2:Y:S02]  /*11f0*/  @!P1 LDL R19, [R14+0x4] ;  /* 0x000004000e139983 */ /* 0x0000a40000100800 */
[----:B0-----:R-:W-:Y:S02]  /*1200*/  @!P1 VIADD R14, R14, 0x8 ;  /* 0x000000080e0e9836 */ /* 0x001fe40000000000 */
[----:B--2---:R0:W-:Y:S04]  /*1210*/  @!P1 STL [R12+0x4], R19 ;  /* 0x000004130c009387 */ /* 0x0041e80000100800 */
[----:B------:R-:W2:Y:S01]  /*1220*/  @P0 LDL R15, [R14] ;  /* 0x000000000e0f0983 */ /* 0x000ea20000100800 */
[----:B0-----:R-:W-:-:S05]  /*1230*/  @!P1 VIADD R12, R12, 0x8 ;  /* 0x000000080c0c9836 */ /* 0x001fca0000000000 */
[----:B--2---:R0:W-:Y:S02]  /*1240*/  @P0 STL [R12], R15 ;  /* 0x0000000f0c000387 */ /* 0x0041e40000100800 */
.L_x_22:
[----:B------:R-:W-:Y:S01]  /*1250*/  ISETP.GE.AND P2, PT, R13, 0x1, PT ;  /* 0x000000010d00780c */ /* 0x000fe20003f46270 */
[----:B------:R-:W-:Y:S01]  /*1260*/  BSSY.RECONVERGENT B0, `(.L_x_25) ;  /* 0x00005dc000007945 */ /* 0x000fe20003800200 */
[----:B------:R-:W-:Y:S01]  /*1270*/  PLOP3.LUT P0, PT, PT, PT, PT, 0x80, 0x8 ;  /* 0x000000000008781c */ /* 0x000fe20003f0f070 */
[----:B------:R-:W-:Y:S01]  /*1280*/  IMAD.MOV.U32 R22, RZ, RZ, 0x2 ;  /* 0x00000002ff167424 */ /* 0x000fe200078e00ff */
[----:B------:R-:W-:-:S09]  /*1290*/  PLOP3.LUT P1, PT, PT, PT, PT, 0x8, 0x80 ;  /* 0x000000000080781c */ /* 0x000fd20003f2e170 */
[----:B------:R-:W-:Y:S05]  /*12a0*/  @!P2 BRA `(.L_x_26) ;  /* 0x0000002c003ca947 */ /* 0x000fea0003800000 */
[----:B------:R-:W-:-:S07]  /*12b0*/  IMAD.MOV.U32 R24, RZ, RZ, RZ ;  /* 0x000000ffff187224 */ /* 0x000fce00078e00ff */
.L_x_32:
[----:B0-----:R-:W-:Y:S02]  /*12c0*/  VIADD R12, R23, 0xffffffff ;  /* 0xffffffff170c7836 */ /* 0x001fe40000000000 */
[----:B------:R-:W-:Y:S02]  /*12d0*/  IMAD.MOV.U32 R26, RZ, RZ, RZ ;  /* 0x000000ffff1a7224 */ /* 0x000fe400078e00ff */
[----:B------:R-:W-:Y:S01]  /*12e0*/  IMAD.MOV.U32 R25, RZ, RZ, RZ ;  /* 0x000000ffff197224 */ /* 0x000fe200078e00ff */
[----:B------:R-:W-:-:S13]  /*12f0*/  ISETP.GE.U32.AND P4, PT, R12, 0xf, PT ;  /* 0x0000000f0c00780c */ /* 0x000fda0003f86070 */
[----:B------:R-:W-:Y:S05]  /*1300*/  @!P4 BRA `(.L_x_27) ;  /* 0x000000040068c947 */ /* 0x000fea0003800000 */
[----:B------:R-:W-:Y:S01]  /*1310*/  IMAD.MOV.U32 R26, RZ, RZ, RZ ;  /* 0x000000ffff1a7224 */ /* 0x000fe200078e00ff */
[----:B------:R-:W0:Y:S01]  /*1320*/  LDCU UR4, c[0x0][0x380] ;  /* 0x00007000ff0477ac */ /* 0x000e220008000800 */
[----:B------:R-:W-:-:S07]  /*1330*/  IMAD.MOV.U32 R25, RZ, RZ, RZ ;  /* 0x000000ffff197224 */ /* 0x000fce00078e00ff */
.L_x_28:
[----:B------:R-:W-:-:S05]  /*1340*/  IMAD R28, R26, 0x4, R1 ;  /* 0x000000041a1c7824 */ /* 0x000fca00078e0201 */
[----:B------:R-:W2:Y:S04]  /*1350*/  LDL.64 R14, [R28] ;  /* 0x000000001c0e7983 */ /* 0x000ea80000100a00 */
[----:B------:R-:W3:Y:S01]  /*1360*/  LDL.64 R12, [R28+0x8] ;  /* 0x000008001c0c7983 */ /* 0x000ee20000100a00 */
[----:B------:R-:W-:Y:S02]  /*1370*/  LOP3.LUT R16, RZ, R26, RZ, 0x33, !PT ;  /* 0x0000001aff107212 */ /* 0x000fe400078e33ff */
[----:B0-----:R-:W-:-:S03]  /*1380*/  IADD3 R27, PT, PT, -R26, UR4, RZ ;  /* 0x000000041a1b7c10 */ /* 0x001fc6000fffe1ff */
[----:B------:R-:W-:Y:S01]  /*1390*/  VIADD R17, R16, UR4 ;  /* 0x0000000410117c36 */ /* 0x000fe20008000000 */
[-C--:B--2---:R-:W-:Y:S02]  /*13a0*/  SHF.R.U32.HI R14, RZ, R24.reuse, R14 ;  /* 0x00000018ff0e7219 */ /* 0x084fe4000001160e */
[----:B------:R-:W-:Y:S02]  /*13b0*/  SHF.R.U32.HI R15, RZ, R24, R15 ;  /* 0x00000018ff0f7219 */ /* 0x000fe4000001160f */
[----:B------:R-:W-:Y:S02]  /*13c0*/  LOP3.LUT R14, R14, 0x1, RZ, 0xc0, !PT ;  /* 0x000000010e0e7812 */ /* 0x000fe400078ec0ff */
[----:B------:R-:W-:Y:S02]  /*13d0*/  LOP3.LUT R15, R15, 0x1, RZ, 0xc0, !PT ;  /* 0x000000010f0f7812 */ /* 0x000fe400078ec0ff */
[----:B------:R-:W-:Y:S01]  /*13e0*/  SHF.L.U32 R18, R14, R17, RZ ;  /* 0x000000110e127219 */ /* 0x000fe200000006ff */
[----:B------:R-:W-:Y:S01]  /*13f0*/  VIADD R14, R27, 0xfffffffe ;  /* 0xfffffffe1b0e7836 */ /* 0x000fe20000000000 */
[----:B------:R-:W2:Y:S04]  /*1400*/  LDL.64 R16, [R28+0x10] ;  /* 0x000010001c107983 */ /* 0x000ea80000100a00 */
[----:B------:R-:W-:-:S02]  /*1410*/  SHF.L.U32 R19, R15, R14, RZ ;  /* 0x0000000e0f137219 */ /* 0x000fc400000006ff */
[----:B------:R-:W4:Y:S01]  /*1420*/  LDL.64 R14, [R28+0x18] ;  /* 0x000018001c0e7983 */ /* 0x000f220000100a00 */
[----:B---3--:R-:W-:Y:S02]  /*1430*/  SHF.R.U32.HI R12, RZ, R24, R12 ;  /* 0x00000018ff0c7219 */ /* 0x008fe4000001160c */
[----:B------:R-:W-:Y:S01]  /*1440*/  LOP3.LUT R18, R19, R18, R25, 0xfe, !PT ;  /* 0x0000001213127212 */ /* 0x000fe200078efe19 */
[C---:B------:R-:W-:Y:S01]  /*1450*/  VIADD R19, R27.reuse, 0xfffffffd ;  /* 0xfffffffd1b137836 */ /* 0x040fe20000000000 */
[----:B------:R-:W-:Y:S02]  /*1460*/  LOP3.LUT R12, R12, 0x1, RZ, 0xc0, !PT ;  /* 0x000000010c0c7812 */ /* 0x000fe400078ec0ff */
[----:B------:R-:W-:Y:S02]  /*1470*/  SHF.R.U32.HI R13, RZ, R24, R13 ;  /* 0x00000018ff0d7219 */ /* 0x000fe4000001160d */
[----:B------:R-:W-:Y:S01]  /*1480*/  SHF.L.U32 R19, R12, R19, RZ ;  /* 0x000000130c137219 */ /* 0x000fe200000006ff */
[----:B------:R-:W-:Y:S01]  /*1490*/  VIADD R12, R27, 0xfffffffc ;  /* 0xfffffffc1b0c7836 */ /* 0x000fe20000000000 */
[----:B------:R-:W-:-:S04]  /*14a0*/  LOP3.LUT R13, R13, 0x1, RZ, 0xc0, !PT ;  /* 0x000000010d0d7812 */ /* 0x000fc800078ec0ff */
[----:B------:R-:W-:Y:S01]  /*14b0*/  SHF.L.U32 R12, R13, R12, RZ ;  /* 0x0000000c0d0c7219 */ /* 0x000fe200000006ff */
[----:B------:R-:W-:-:S03]  /*14c0*/  VIADD R13, R27, 0xfffffffb ;  /* 0xfffffffb1b0d7836 */ /* 0x000fc60000000000 */
[----:B------:R-:W-:Y:S01]  /*14d0*/  LOP3.LUT R18, R12, R19, R18, 0xfe, !PT ;  /* 0x000000130c127212 */ /* 0x000fe200078efe12 */
[----:B------:R-:W-:Y:S01]  /*14e0*/  VIADD R12, R27, 0xfffffffa ;  /* 0xfffffffa1b0c7836 */ /* 0x000fe20000000000 */
[-C--:B--2---:R-:W-:Y:S02]  /*14f0*/  SHF.R.U32.HI R16, RZ, R24.reuse, R16 ;  /* 0x00000018ff107219 */ /* 0x084fe40000011610 */
[----:B------:R-:W-:Y:S02]  /*1500*/  SHF.R.U32.HI R17, RZ, R24, R17 ;  /* 0x00000018ff117219 */ /* 0x000fe40000011611 */
[----:B------:R-:W-:Y:S02]  /*1510*/  LOP3.LUT R16, R16, 0x1, RZ, 0xc0, !PT ;  /* 0x0000000110107812 */ /* 0x000fe400078ec0ff */
[----:B------:R-:W-:Y:S02]  /*1520*/  LOP3.LUT R17, R17, 0x1, RZ, 0xc0, !PT ;  /* 0x0000000111117812 */ /* 0x000fe400078ec0ff */
[----:B------:R-:W-:-:S02]  /*1530*/  SHF.L.U32 R13, R16, R13, RZ ;  /* 0x0000000d100d7219 */ /* 0x000fc400000006ff */
[----:B------:R-:W-:Y:S02]  /*1540*/  SHF.L.U32 R12, R17, R12, RZ ;  /* 0x0000000c110c7219 */ /* 0x000fe400000006ff */
[-C--:B----4-:R-:W-:Y:S02]  /*1550*/  SHF.R.U32.HI R14, RZ, R24.reuse, R14 ;  /* 0x00000018ff0e7219 */ /* 0x090fe4000001160e */
[----:B------:R-:W-:Y:S02]  /*1560*/  LOP3.LUT R18, R12, R13, R18, 0xfe, !PT ;  /* 0x0000000d0c127212 */ /* 0x000fe400078efe12 */
[----:B------:R-:W2:Y:S01]  /*1570*/  LDL.64 R12, [R28+0x20] ;  /* 0x000020001c0c7983 */ /* 0x000ea20000100a00 */
[----:B------:R-:W-:Y:S01]  /*1580*/  SHF.R.U32.HI R16, RZ, R24, R15 ;  /* 0x00000018ff107219 */ /* 0x000fe2000001160f */
[C---:B------:R-:W-:Y:S01]  /*1590*/  VIADD R15, R27.reuse, 0xfffffff9 ;  /* 0xfffffff91b0f7836 */ /* 0x040fe20000000000 */
[----:B------:R-:W-:Y:S01]  /*15a0*/  LOP3.LUT R14, R14, 0x1, RZ, 0xc0, !PT ;  /* 0x000000010e0e7812 */ /* 0x000fe200078ec0ff */
[----:B------:R-:W-:Y:S01]  /*15b0*/  VIADD R17, R27, 0xfffffff8 ;  /* 0xfffffff81b117836 */ /* 0x000fe20000000000 */
[----:B------:R-:W-:-:S02]  /*15c0*/  LOP3.LUT R16, R16, 0x1, RZ, 0xc0, !PT ;  /* 0x0000000110107812 */ /* 0x000fc400078ec0ff */
[----:B------:R-:W-:Y:S02]  /*15d0*/  SHF.L.U32 R15, R14, R15, RZ ;  /* 0x0000000f0e0f7219 */ /* 0x000fe400000006ff */
[----:B------:R-:W-:-:S04]  /*15e0*/  SHF.L.U32 R16, R16, R17, RZ ;  /* 0x0000001110107219 */ /* 0x000fc800000006ff */
[----:B------:R-:W-:Y:S02]  /*15f0*/  LOP3.LUT R25, R16, R15, R18, 0xfe, !PT ;  /* 0x0000000f10197212 */ /* 0x000fe400078efe12 */
[----:B------:R-:W3:Y:S04]  /*1600*/  LDL.64 R14, [R28+0x28] ;  /* 0x000028001c0e7983 */ /* 0x000ee80000100a00 */
[----:B------:R-:W4:Y:S04]  /*1610*/  LDL.64 R16, [R28+0x30] ;  /* 0x000030001c107983 */ /* 0x000f280000100a00 */
[----:B------:R-:W5:Y:S01]  /*1620*/  LDL.64 R18, [R28+0x38] ;  /* 0x000038001c127983 */ /* 0x000f620000100a00 */
[----:B------:R-:W-:-:S02]  /*1630*/  VIADD R29, R27, 0xfffffff7 ;  /* 0xfffffff71b1d7836 */ /* 0x000fc40000000000 */
[----:B------:R-:W-:-:S05]  /*1640*/  VIADD R26, R26, 0x10 ;  /* 0x000000101a1a7836 */ /* 0x000fca0000000000 */
[----:B------:R-:W-:Y:S02]  /*1650*/  ISETP.NE.AND P2, PT, R26, R3, PT ;  /* 0x000000031a00720c */ /* 0x000fe40003f45270 */
[-C--:B--2---:R-:W-:Y:S02]  /*1660*/  SHF.R.U32.HI R12, RZ, R24.reuse, R12 ;  /* 0x00000018ff0c7219 */ /* 0x084fe4000001160c */
[----:B------:R-:W-:Y:S02]  /*1670*/  SHF.R.U32.HI R13, RZ, R24, R13 ;  /* 0x00000018ff0d7219 */ /* 0x000fe4000001160d */
[----:B------:R-:W-:Y:S02]  /*1680*/  LOP3.LUT R12, R12, 0x1, RZ, 0xc0, !PT ;  /* 0x000000010c0c7812 */ /* 0x000fe400078ec0ff */
[----:B------:R-:W-:Y:S02]  /*1690*/  LOP3.LUT R13, R13, 0x1, RZ, 0xc0, !PT ;  /* 0x000000010d0d7812 */ /* 0x000fe400078ec0ff */
[----:B------:R-:W-:Y:S01]  /*16a0*/  SHF.L.U32 R12, R12, R29, RZ ;  /* 0x0000001d0c0c7219 */ /* 0x000fe200000006ff */
[----:B------:R-:W-:-:S05]  /*16b0*/  VIADD R29, R27, 0xfffffff6 ;  /* 0xfffffff61b1d7836 */ /* 0x000fca0000000000 */
[----:B------:R-:W-:Y:S02]  /*16c0*/  SHF.L.U32 R13, R13, R29, RZ ;  /* 0x0000001d0d0d7219 */ /* 0x000fe400000006ff */
[----:B---3--:R-:W-:Y:S02]  /*16d0*/  SHF.R.U32.HI R14, RZ, R24, R14 ;  /* 0x00000018ff0e7219 */ /* 0x008fe4000001160e */
[----:B------:R-:W-:Y:S02]  /*16e0*/  LOP3.LUT R12, R13, R12, R25, 0xfe, !PT ;  /* 0x0000000c0d0c7212 */ /* 0x000fe400078efe19 */
[----:B------:R-:W-:Y:S01]  /*16f0*/  LOP3.LUT R13, R14, 0x1, RZ, 0xc0, !PT ;  /* 0x000000010e0d7812 */ /* 0x000fe200078ec0ff */
[----:B------:R-:W-:Y:S01]  /*1700*/  VIADD R14, R27, 0xfffffff5 ;  /* 0xfffffff51b0e7836 */ /* 0x000fe20000000000 */
[----:B------:R-:W-:-:S04]  /*1710*/  SHF.R.U32.HI R15, RZ, R24, R15 ;  /* 0x00000018ff0f7219 */ /* 0x000fc8000001160f */
[----:B------:R-:W-:Y:S01]  /*1720*/  SHF.L.U32 R13, R13, R14, RZ ;  /* 0x0000000e0d0d7219 */ /* 0x000fe200000006ff */
[----:B------:R-:W-:Y:S01]  /*1730*/  VIADD R14, R27, 0xfffffff4 ;  /* 0xfffffff41b0e7836 */ /* 0x000fe20000000000 */
[----:B------:R-:W-:Y:S02]  /*1740*/  LOP3.LUT R15, R15, 0x1, RZ, 0xc0, !PT ;  /* 0x000000010f0f7812 */ /* 0x000fe400078ec0ff */
[----:B----4-:R-:W-:Y:S02]  /*1750*/  SHF.R.U32.HI R16, RZ, R24, R16 ;  /* 0x00000018ff107219 */ /* 0x010fe40000011610 */
[----:B------:R-:W-:Y:S02]  /*1760*/  SHF.L.U32 R14, R15, R14, RZ ;  /* 0x0000000e0f0e7219 */ /* 0x000fe400000006ff */
[----:B------:R-:W-:Y:S02]  /*1770*/  SHF.R.U32.HI R17, RZ, R24, R17 ;  /* 0x00000018ff117219 */ /* 0x000fe40000011611 */
[----:B------:R-:W-:Y:S01]  /*1780*/  LOP3.LUT R12, R14, R13, R12, 0xfe, !PT ;  /* 0x0000000d0e0c7212 */ /* 0x000fe200078efe0c */
[C---:B------:R-:W-:Y:S01]  /*1790*/  VIADD R13, R27.reuse, 0xfffffff3 ;  /* 0xfffffff31b0d7836 */ /* 0x040fe20000000000 */
[----:B------:R-:W-:Y:S01]  /*17a0*/  LOP3.LUT R16, R16, 0x1, RZ, 0xc0, !PT ;  /* 0x0000000110107812 */ /* 0x000fe200078ec0ff */
[----:B------:R-:W-:Y:S01]  /*17b0*/  VIADD R14, R27, 0xfffffff2 ;  /* 0xfffffff21b0e7836 */ /* 0x000fe20000000000 */
[----:B------:R-:W-:-:S02]  /*17c0*/  LOP3.LUT R17, R17, 0x1, RZ, 0xc0, !PT ;  /* 0x0000000111117812 */ /* 0x000fc400078ec0ff */
[----:B------:R-:W-:Y:S02]  /*17d0*/  SHF.L.U32 R13, R16, R13, RZ ;  /* 0x0000000d100d7219 */ /* 0x000fe400000006ff */
[----:B------:R-:W-:Y:S02]  /*17e0*/  SHF.L.U32 R14, R17, R14, RZ ;  /* 0x0000000e110e7219 */ /* 0x000fe400000006ff */
[-C--:B-----5:R-:W-:Y:S02]  /*17f0*/  SHF.R.U32.HI R18, RZ, R24.reuse, R18 ;  /* 0x00000018ff127219 */ /* 0x0a0fe40000011612 */
[----:B------:R-:W-:Y:S02]  /*1800*/  SHF.R.U32.HI R19, RZ, R24, R19 ;  /* 0x00000018ff137219 */ /* 0x000fe40000011613 */
[----:B------:R-:W-:Y:S01]  /*1810*/  LOP3.LUT R12, R14, R13, R12, 0xfe, !PT ;  /* 0x0000000d0e0c7212 */ /* 0x000fe200078efe0c */
[C---:B------:R-:W-:Y:S01]  /*1820*/  VIADD R13, R27.reuse, 0xfffffff1 ;  /* 0xfffffff11b0d7836 */ /* 0x040fe20000000000 */
[----:B------:R-:W-:Y:S01]  /*1830*/  LOP3.LUT R18, R18, 0x1, RZ, 0xc0, !PT ;  /* 0x0000000112127812 */ /* 0x000fe200078ec0ff */
[----:B------:R-:W-:Y:S01]  /*1840*/  VIADD R14, R27, 0xfffffff0 ;  /* 0xfffffff01b0e7836 */ /* 0x000fe20000000000 */
[----:B------:R-:W-:-:S02]  /*1850*/  LOP3.LUT R19, R19, 0x1, RZ, 0xc0, !PT ;  /* 0x0000000113137812 */ /* 0x000fc400078ec0ff */
[----:B------:R-:W-:Y:S02]  /*1860*/  SHF.L.U32 R13, R18, R13, RZ ;  /* 0x0000000d120d7219 */ /* 0x000fe400000006ff */
[----:B------:R-:W-:-:S04]  /*1870*/  SHF.L.U32 R14, R19, R14, RZ ;  /* 0x0000000e130e7219 */ /* 0x000fc800000006ff */
[----:B------:R-:W-:Y:S01]  /*1880*/  LOP3.LUT R25, R14, R13, R12, 0xfe, !PT ;  /* 0x0000000d0e197212 */ /* 0x000fe200078efe0c */
[----:B------:R-:W-:Y:S06]  /*1890*/  @P2 BRA `(.L_x_28) ;  /* 0xfffffff800a82947 */ /* 0x000fec000383ffff */
[----:B------:R-:W-:-:S07]  /*18a0*/  IMAD.MOV.U32 R26, RZ, RZ, R3 ;  /* 0x000000ffff1a7224 */ /* 0x000fce00078e0003 */
.L_x_27:
[----:B------:R-:W-:-:S13]  /*18b0*/  ISETP.NE.AND P3, PT, R21, RZ, PT ;  /* 0x000000ff1500720c */ /* 0x000fda0003f65270 */
[----:B------:R-:W-:Y:S05]  /*18c0*/  @!P3 BRA `(.L_x_29) ;  /* 0x000000040098b947 */ /* 0x000fea0003800000 */
[----:B------:R-:W-:Y:S02]  /*18d0*/  ISETP.GE.U32.AND P2, PT, R20, 0x7, PT ;  /* 0x000000071400780c */ /* 0x000fe40003f46070 */
[----:B------:R-:W-:-:S11]  /*18e0*/  ISETP.NE.AND P5, PT, R11, RZ, PT ;  /* 0x000000ff0b00720c */ /* 0x000fd60003fa5270 */
[----:B------:R-:W-:Y:S05]  /*18f0*/  @!P2 BRA `(.L_x_30) ;  /* 0x0000000000b4a947 */ /* 0x000fea0003800000 */
[----:B------:R-:W-:Y:S01]  /*1900*/  IMAD R28, R26, 0x4, R1 ;  /* 0x000000041a1c7824 */ /* 0x000fe200078e0201 */
[----:B------:R-:W0:Y:S04]  /*1910*/  LDCU UR4, c[0x0][0x380] ;  /* 0x00007000ff0477ac */ /* 0x000e280008000800 */
[----:B------:R-:W2:Y:S04]  /*1920*/  LDL.64 R12, [R28] ;  /* 0x000000001c0c7983 */ /* 0x000ea80000100a00 */
[----:B------:R-:W3:Y:S04]  /*1930*/  LDL.64 R14, [R28+0x8] ;  /* 0x000008001c0e7983 */ /* 0x000ee80000100a00 */
[----:B------:R-:W4:Y:S04]  /*1940*/  LDL.64 R16, [R28+0x10] ;  /* 0x000010001c107983 */ /* 0x000f280000100a00 */
[----:B------:R1:W5:Y:S01]  /*1950*/  LDL.64 R18, [R28+0x18] ;  /* 0x000018001c127983 */ /* 0x0003620000100a00 */
[----:B------:R-:W-:-:S05]  /*1960*/  LOP3.LUT R27, RZ, R26, RZ, 0x33, !PT ;  /* 0x0000001aff1b7212 */ /* 0x000fca00078e33ff */
[----:B0-----:R-:W-:Y:S01]  /*1970*/  VIADD R27, R27, UR4 ;  /* 0x000000041b1b7c36 */ /* 0x001fe20008000000 */
[-C--:B--2---:R-:W-:Y:S02]  /*1980*/  SHF.R.U32.HI R12, RZ, R24.reuse, R12 ;  /* 0x00000018ff0c7219 */ /* 0x084fe4000001160c */
[-C--:B------:R-:W-:Y:S02]  /*1990*/  SHF.R.U32.HI R13, RZ, R24.reuse, R13 ;  /* 0x00000018ff0d7219 */ /* 0x080fe4000001160d */
[----:B------:R-:W-:Y:S02]  /*19a0*/  LOP3.LUT R12, R12, 0x1, RZ, 0xc0, !PT ;  /* 0x000000010c0c7812 */ /* 0x000fe400078ec0ff */
[----:B------:R-:W-:Y:S02]  /*19b0*/  LOP3.LUT R13, R13, 0x1, RZ, 0xc0, !PT ;  /* 0x000000010d0d7812 */ /* 0x000fe400078ec0ff */
[----:B------:R-:W-:Y:S02]  /*19c0*/  SHF.L.U32 R27, R12, R27, RZ ;  /* 0x0000001b0c1b7219 */ /* 0x000fe400000006ff */
[C---:B------:R-:W-:Y:S01]  /*19d0*/  IADD3 R12, PT, PT, -R26.reuse, UR4, RZ ;  /* 0x000000041a0c7c10 */ /* 0x040fe2000fffe1ff */
[----:B------:R-:W-:Y:S01]  /*19e0*/  VIADD R26, R26, 0x8 ;  /* 0x000000081a1a7836 */ /* 0x000fe20000000000 */
[----:B---3--:R-:W-:-:S02]  /*19f0*/  SHF.R.U32.HI R14, RZ, R24, R14 ;  /* 0x00000018ff0e7219 */ /* 0x008fc4000001160e */
[-C--:B------:R-:W-:Y:S01]  /*1a00*/  SHF.R.U32.HI R15, RZ, R24.reuse, R15 ;  /* 0x00000018ff0f7219 */ /* 0x080fe2000001160f */
[----:B------:R-:W-:Y:S01]  /*1a10*/  VIADD R29, R12, 0xfffffffe ;  /* 0xfffffffe0c1d7836 */ /* 0x000fe20000000000 */
[----:B------:R-:W-:Y:S02]  /*1a20*/  LOP3.LUT R14, R14, 0x1, RZ, 0xc0, !PT ;  /* 0x000000010e0e7812 */ /* 0x000fe400078ec0ff */
[-C--:B----4-:R-:W-:Y:S02]  /*1a30*/  SHF.R.U32.HI R16, RZ, R24.reuse, R16 ;  /* 0x00000018ff107219 */ /* 0x090fe40000011610 */
[----:B-1----:R-:W-:Y:S01]  /*1a40*/  SHF.L.U32 R28, R13, R29, RZ ;  /* 0x0000001d0d1c7219 */ /* 0x002fe200000006ff */
[----:B------:R-:W-:Y:S01]  /*1a50*/  VIADD R13, R12, 0xfffffffd ;  /* 0xfffffffd0c0d7836 */ /* 0x000fe20000000000 */
[----:B------:R-:W-:Y:S02]  /*1a60*/  LOP3.LUT R16, R16, 0x1, RZ, 0xc0, !PT ;  /* 0x0000000110107812 */ /* 0x000fe400078ec0ff */
[----:B------:R-:W-:-:S02]  /*1a70*/  SHF.R.U32.HI R17, RZ, R24, R17 ;  /* 0x00000018ff117219 */ /* 0x000fc40000011611 */
[----:B------:R-:W-:Y:S02]  /*1a80*/  SHF.L.U32 R13, R14, R13, RZ ;  /* 0x0000000d0e0d7219 */ /* 0x000fe400000006ff */
[----:B------:R-:W-:Y:S01]  /*1a90*/  LOP3.LUT R14, R15, 0x1, RZ, 0xc0, !PT ;  /* 0x000000010f0e7812 */ /* 0x000fe200078ec0ff */
[C---:B------:R-:W-:Y:S01]  /*1aa0*/  VIADD R15, R12.reuse, 0xfffffff9 ;  /* 0xfffffff90c0f7836 */ /* 0x040fe20000000000 */
[----:B------:R-:W-:Y:S01]  /*1ab0*/  LOP3.LUT R27, R13, R27, R28, 0xfe, !PT ;  /* 0x0000001b0d1b7212 */ /* 0x000fe200078efe1c */
[----:B------:R-:W-:Y:S01]  /*1ac0*/  VIADD R13, R12, 0xfffffffc ;  /* 0xfffffffc0c0d7836 */ /* 0x000fe20000000000 */
[-C--:B-----5:R-:W-:Y:S02]  /*1ad0*/  SHF.R.U32.HI R18, RZ, R24.reuse, R18 ;  /* 0x00000018ff127219 */ /* 0x0a0fe40000011612 */
[----:B------:R-:W-:Y:S02]  /*1ae0*/  SHF.R.U32.HI R19, RZ, R24, R19 ;  /* 0x00000018ff137219 */ /* 0x000fe40000011613 */
[----:B------:R-:W-:Y:S01]  /*1af0*/  SHF.L.U32 R14, R14, R13, RZ ;  /* 0x0000000d0e0e7219 */ /* 0x000fe200000006ff */
[----:B------:R-:W-:Y:S01]  /*1b00*/  VIADD R13, R12, 0xfffffffb ;  /* 0xfffffffb0c0d7836 */ /* 0x000fe20000000000 */
[----:B------:R-:W-:-:S02]  /*1b10*/  LOP3.LUT R18, R18, 0x1, RZ, 0xc0, !PT ;  /* 0x0000000112127812 */ /* 0x000fc400078ec0ff */
[----:B------:R-:W-:Y:S02]  /*1b20*/  LOP3.LUT R19, R19, 0x1, RZ, 0xc0, !PT ;  /* 0x0000000113137812 */ /* 0x000fe400078ec0ff */
[----:B------:R-:W-:Y:S01]  /*1b30*/  SHF.L.U32 R13, R16, R13, RZ ;  /* 0x0000000d100d7219 */ /* 0x000fe200000006ff */
[----:B------:R-:W-:Y:S01]  /*1b40*/  VIADD R16, R12, 0xfffffffa ;  /* 0xfffffffa0c107836 */ /* 0x000fe20000000000 */
[----:B------:R-:W-:Y:S01]  /*1b50*/  SHF.L.U32 R15, R18, R15, RZ ;  /* 0x0000000f120f7219 */ /* 0x000fe200000006ff */
[----:B------:R-:W-:Y:S01]  /*1b60*/  VIADD R12, R12, 0xfffffff8 ;  /* 0xfffffff80c0c7836 */ /* 0x000fe20000000000 */
[----:B------:R-:W-:Y:S02]  /*1b70*/  LOP3.LUT R14, R13, R27, R14, 0xfe, !PT ;  /* 0x0000001b0d0e7212 */ /* 0x000fe400078efe0e */
[----:B------:R-:W-:Y:S02]  /*1b80*/  LOP3.LUT R13, R17, 0x1, RZ, 0xc0, !PT ;  /* 0x00000001110d7812 */ /* 0x000fe400078ec0ff */
[----:B------:R-:W-:-:S02]  /*1b90*/  SHF.L.U32 R12, R19, R12, RZ ;  /* 0x0000000c130c7219 */ /* 0x000fc400000006ff */
[----:B------:R-:W-:-:S04]  /*1ba0*/  SHF.L.U32 R13, R13, R16, RZ ;  /* 0x000000100d0d7219 */ /* 0x000fc800000006ff */
[----:B------:R-:W-:-:S04]  /*1bb0*/  LOP3.LUT R14, R15, R14, R13, 0xfe, !PT ;  /* 0x0000000e0f0e7212 */ /* 0x000fc800078efe0d */
[----:B------:R-:W-:-:S07]  /*1bc0*/  LOP3.LUT R25, R25, R14, R12, 0xfe, !PT ;  /* 0x0000000e19197212 */ /* 0x000fce00078efe0c */
.L_x_30:
[----:B------:R-:W-:Y:S05]  /*1bd0*/  @!P5 BRA `(.L_x_29) ;  /* 0x0000000000d4d947 */ /* 0x000fea0003800000 */
[----:B------:R-:W-:Y:S02]  /*1be0*/  ISETP.GE.U32.AND P2, PT, R9, 0x3, PT ;  /* 0x000000030900780c */ /* 0x000fe40003f46070 */
[----:B------:R-:W-:-:S11]  /*1bf0*/  ISETP.NE.AND P5, PT, R4, RZ, PT ;  /* 0x000000ff0400720c */ /* 0x000fd60003fa5270 */
[----:B------:R-:W-:Y:S05]  /*1c00*/  @!P2 BRA `(.L_x_31) ;  /* 0x000000000064a947 */ /* 0x000fea0003800000 */
[----:B------:R-:W-:Y:S01]  /*1c10*/  IMAD R16, R26, 0x4, R1 ;  /* 0x000000041a107824 */ /* 0x000fe200078e0201 */
[----:B------:R-:W0:Y:S04]  /*1c20*/  LDCU UR4, c[0x0][0x380] ;  /* 0x00007000ff0477ac */ /* 0x000e280008000800 */
[----:B------:R-:W2:Y:S04]  /*1c30*/  LDL.64 R12, [R16] ;  /* 0x00000000100c7983 */ /* 0x000ea80000100a00 */
[----:B------:R-:W3:Y:S01]  /*1c40*/  LDL.64 R14, [R16+0x8] ;  /* 0x00000800100e7983 */ /* 0x000ee20000100a00 */
[----:B------:R-:W-:-:S05]  /*1c50*/  LOP3.LUT R17, RZ, R26, RZ, 0x33, !PT ;  /* 0x0000001aff117212 */ /* 0x000fca00078e33ff */
[----:B0-----:R-:W-:Y:S01]  /*1c60*/  VIADD R18, R17, UR4 ;  /* 0x0000000411127c36 */ /* 0x001fe20008000000 */
[-C--:B--2---:R-:W-:Y:S02]  /*1c70*/  SHF.R.U32.HI R12, RZ, R24.reuse, R12 ;  /* 0x00000018ff0c7219 */ /* 0x084fe4000001160c */
[-C--:B------:R-:W-:Y:S02]  /*1c80*/  SHF.R.U32.HI R19, RZ, R24.reuse, R13 ;  /* 0x00000018ff137219 */ /* 0x080fe4000001160d */
[----:B------:R-:W-:Y:S02]  /*1c90*/  LOP3.LUT R17, R12, 0x1, RZ, 0xc0, !PT ;  /* 0x000000010c117812 */ /* 0x000fe400078ec0ff */
[C---:B------:R-:W-:Y:S01]  /*1ca0*/  IADD3 R12, PT, PT, -R26.reuse, UR4, RZ ;  /* 0x000000041a0c7c10 */ /* 0x040fe2000fffe1ff */
[----:B------:R-:W-:Y:S01]  /*1cb0*/  VIADD R26, R26, 0x4 ;  /* 0x000000041a1a7836 */ /* 0x000fe20000000000 */
[----:B---3--:R-:W-:Y:S02]  /*1cc0*/  SHF.R.U32.HI R16, RZ, R24, R14 ;  /* 0x00000018ff107219 */ /* 0x008fe4000001160e */
[----:B------:R-:W-:Y:S01]  /*1cd0*/  SHF.L.U32 R13, R17, R18, RZ ;  /* 0x00000012110d7219 */ /* 0x000fe200000006ff */
[C---:B------:R-:W-:Y:S01]  /*1ce0*/  VIADD R18, R12.reuse, 0xfffffffe ;  /* 0xfffffffe0c127836 */ /* 0x040fe20000000000 */
[----:B------:R-:W-:Y:S01]  /*1cf0*/  LOP3.LUT R19, R19, 0x1, RZ, 0xc0, !PT ;  /* 0x0000000113137812 */ /* 0x000fe200078ec0ff */
[----:B------:R-:W-:Y:S01]  /*1d00*/  VIADD R17, R12, 0xfffffffd ;  /* 0xfffffffd0c117836 */ /* 0x000fe20000000000 */
[----:B------:R-:W-:Y:S01]  /*1d10*/  LOP3.LUT R16, R16, 0x1, RZ, 0xc0, !PT ;  /* 0x0000000110107812 */ /* 0x000fe200078ec0ff */
[----:B------:R-:W-:Y:S01]  /*1d20*/  VIADD R12, R12, 0xfffffffc ;  /* 0xfffffffc0c0c7836 */ /* 0x000fe20000000000 */
[----:B------:R-:W-:-:S02]  /*1d30*/  SHF.R.U32.HI R15, RZ, R24, R15 ;  /* 0x00000018ff0f7219 */ /* 0x000fc4000001160f */
[----:B------:R-:W-:Y:S02]  /*1d40*/  SHF.L.U32 R14, R19, R18, RZ ;  /* 0x00000012130e7219 */ /* 0x000fe400000006ff */
[----:B------:R-:W-:Y:S02]  /*1d50*/  SHF.L.U32 R16, R16, R17, RZ ;  /* 0x0000001110107219 */ /* 0x000fe400000006ff */
[----:B------:R-:W-:Y:S02]  /*1d60*/  LOP3.LUT R15, R15, 0x1, RZ, 0xc0, !PT ;  /* 0x000000010f0f7812 */ /* 0x000fe400078ec0ff */
[----:B------:R-:W-:Y:S02]  /*1d70*/  LOP3.LUT R14, R16, R13, R14, 0xfe, !PT ;  /* 0x0000000d100e7212 */ /* 0x000fe400078efe0e */
[----:B------:R-:W-:-:S04]  /*1d80*/  SHF.L.U32 R12, R15, R12, RZ ;  /* 0x0000000c0f0c7219 */ /* 0x000fc800000006ff */
[----:B------:R-:W-:-:S07]  /*1d90*/  LOP3.LUT R25, R25, R14, R12, 0xfe, !PT ;  /* 0x0000000e19197212 */ /* 0x000fce00078efe0c */
.L_x_31:
[----:B------:R-:W-:Y:S05]  /*1da0*/  @!P5 BRA `(.L_x_29) ;  /* 0x000000000060d947 */ /* 0x000fea0003800000 */
[----:B------:R-:W-:Y:S01]  /*1db0*/  IMAD R14, R26, 0x4, R1 ;  /* 0x000000041a0e7824 */ /* 0x000fe200078e0201 */
[----:B------:R-:W0:Y:S04]  /*1dc0*/  LDCU UR4, c[0x0][0x380] ;  /* 0x00007000ff0477ac */ /* 0x000e280008000800 */
[----:B------:R-:W2:Y:S01]  /*1dd0*/  LDL.64 R12, [R14] ;  /* 0x000000000e0c7983 */ /* 0x000ea20000100a00 */
[----:B------:R-:W-:Y:S02]  /*1de0*/  ISETP.NE.AND P2, PT, R4, 0x1, PT ;  /* 0x000000010400780c */ /* 0x000fe40003f45270 */
[----:B------:R-:W-:-:S05]  /*1df0*/  LOP3.LUT R15, RZ, R26, RZ, 0x33, !PT ;  /* 0x0000001aff0f7212 */ /* 0x000fca00078e33ff */
[----:B0-----:R-:W-:Y:S01]  /*1e00*/  VIADD R15, R15, UR4 ;  /* 0x000000040f0f7c36 */ /* 0x001fe20008000000 */
[----:B--2---:R-:W-:-:S04]  /*1e10*/  SHF.R.U32.HI R12, RZ, R24, R12 ;  /* 0x00000018ff0c7219 */ /* 0x004fc8000001160c */
[----:B------:R-:W-:-:S04]  /*1e20*/  LOP3.LUT R12, R12, 0x1, RZ, 0xc0, !PT ;  /* 0x000000010c0c7812 */ /* 0x000fc800078ec0ff */
[----:B------:R-:W-:-:S04]  /*1e30*/  SHF.L.U32 R12, R12, R15, RZ ;  /* 0x0000000f0c0c7219 */ /* 0x000fc800000006ff */
[----:B------:R-:W-:Y:S01]  /*1e40*/  LOP3.LUT R25, R12, R25, RZ, 0xfc, !PT ;  /* 0x000000190c197212 */ /* 0x000fe200078efcff */
[----:B------:R-:W-:Y:S06]  /*1e50*/  @!P2 BRA `(.L_x_29) ;  /* 0x000000000034a947 */ /* 0x000fec0003800000 */
[----:B------:R-:W-:-:S13]  /*1e60*/  ISETP.NE.AND P2, PT, R4, 0x2, PT ;  /* 0x000000020400780c */ /* 0x000fda0003f45270 */
[----:B------:R-:W2:Y:S01]  /*1e70*/  @P2 LDL R15, [R14+0x8] ;  /* 0x000008000e0f2983 */ /* 0x000ea20000100800 */
[----:B------:R-:W-:Y:S02]  /*1e80*/  IADD3 R16, PT, PT, -R26, UR4, RZ ;  /* 0x000000041a107c10 */ /* 0x000fe4000fffe1ff */
[----:B------:R-:W-:-:S03]  /*1e90*/  SHF.R.U32.HI R13, RZ, R24, R13 ;  /* 0x00000018ff0d7219 */ /* 0x000fc6000001160d */
[C---:B------:R-:W-:Y:S01]  /*1ea0*/  VIADD R12, R16.reuse, 0xfffffffe ;  /* 0xfffffffe100c7836 */ /* 0x040fe20000000000 */
[----:B------:R-:W-:Y:S01]  /*1eb0*/  LOP3.LUT R13, R13, 0x1, RZ, 0xc0, !PT ;  /* 0x000000010d0d7812 */ /* 0x000fe200078ec0ff */
[----:B------:R-:W-:-:S03]  /*1ec0*/  @P2 VIADD R16, R16, 0xfffffffd ;  /* 0xfffffffd10102836 */ /* 0x000fc60000000000 */
[----:B------:R-:W-:-:S04]  /*1ed0*/  SHF.L.U32 R12, R13, R12, RZ ;  /* 0x0000000c0d0c7219 */ /* 0x000fc800000006ff */
[----:B------:R-:W-:Y:S02]  /*1ee0*/  LOP3.LUT R25, R12, R25, RZ, 0xfc, !PT ;  /* 0x000000190c197212 */ /* 0x000fe400078efcff */
[----:B--2---:R-:W-:-:S04]  /*1ef0*/  @P2 SHF.R.U32.HI R15, RZ, R24, R15 ;  /* 0x00000018ff0f2219 */ /* 0x004fc8000001160f */
[----:B------:R-:W-:-:S04]  /*1f00*/  @P2 LOP3.LUT R15, R15, 0x1, RZ, 0xc0, !PT ;  /* 0x000000010f0f2812 */ /* 0x000fc800078ec0ff */
[----:B------:R-:W-:-:S04]  /*1f10*/  @P2 SHF.L.U32 R16, R15, R16, RZ ;  /* 0x000000100f102219 */ /* 0x000fc800000006ff */
[----:B------:R-:W-:-:S07]  /*1f20*/  @P2 LOP3.LUT R25, R16, R25, RZ, 0xfc, !PT ;  /* 0x0000001910192212 */ /* 0x000fce00078efcff */
.L_x_29:
[----:B------:R-:W0:Y:S01]  /*1f30*/  LDCU UR4, c[0x0][0x380] ;  /* 0x00007000ff0477ac */ /* 0x000e220008000800 */
[C---:B------:R-:W-:Y:S02]  /*1f40*/  IMAD R12, R24.reuse, 0x4, R7 ;  /* 0x00000004180c7824 */ /* 0x040fe400078e0207 */
[----:B------:R-:W-:-:S03]  /*1f50*/  VIADD R24, R24, 0x1 ;  /* 0x0000000118187836 */ /* 0x000fc60000000000 */
[----:B------:R1:W-:Y:S02]  /*1f60*/  STL [R12], R25 ;  /* 0x000000190c007387 */ /* 0x0003e40000100800 */
[----:B0-----:R-:W-:-:S13]  /*1f70*/  ISETP.NE.AND P2, PT, R24, UR4, PT ;  /* 0x0000000418007c0c */ /* 0x001fda000bf45270 */
[----:B-1----:R-:W-:Y:S05]  /*1f80*/  @P2 BRA `(.L_x_32) ;  /* 0xfffffff000cc2947 */ /* 0x002fea000383ffff */
[----:B------:R-:W2:Y:S04]  /*1f90*/  LDL R13, [R1+0xd8] ;  /* 0x0000d800010d7983 */ /* 0x000ea80000100800 */
[----:B------:R-:W2:Y:S01]  /*1fa0*/  LDL R12, [R1+0x6c] ;  /* 0x00006c00010c7983 */ /* 0x000ea20000100800 */
[----:B------:R-:W-:Y:S01]  /*1fb0*/  BSSY.RELIABLE B1, `(.L_x_33) ;  /* 0x0000016000017945 */ /* 0x000fe20003800100 */
[----:B--2---:R-:W-:-:S05]  /*1fc0*/  IMAD.IADD R12, R13, 0x1, -R12 ;  /* 0x000000010d0c7824 */ /* 0x004fca00078e0a0c */
[C---:B------:R-:W-:Y:S02]  /*1fd0*/  ISETP.NE.AND P5, PT, R12.reuse, RZ, PT ;  /* 0x000000ff0c00720c */ /* 0x040fe40003fa5270 */
[----:B------:R-:W-:-:S11]  /*1fe0*/  ISETP.GT.AND P2, PT, R12, RZ, PT ;  /* 0x000000ff0c00720c */ /* 0x000fd60003f44270 */
[----:B------:R-:W-:Y:S05]  /*1ff0*/  @P5 BRA `(.L_x_34) ;  /* 0x0000000000385947 */ /* 0x000fea0003800000 */
[----:B------:R-:W0:Y:S01]  /*2000*/  LDC R16, c[0x0][0x380] ;  /* 0x0000e000ff107b82 */ /* 0x000e220000000800 */
[----:B------:R-:W-:-:S07]  /*2010*/  IMAD.MOV.U32 R12, RZ, RZ, RZ ;  /* 0x000000ffff0c7224 */ /* 0x000fce00078e00ff */
.L_x_35:
[----:B------:R-:W-:Y:S02]  /*2020*/  VIADD R12, R12, 0x1 ;  /* 0x000000010c0c7836 */ /* 0x000fe40000000000 */
[----:B0-----:R-:W-:-:S05]  /*2030*/  IMAD.MOV.U32 R13, RZ, RZ, R16 ;  /* 0x000000ffff0d7224 */ /* 0x001fca00078e0010 */
[----:B------:R-:W-:-:S13]  /*2040*/  ISETP.NE.AND P2, PT, R12, R13, PT ;  /* 0x0000000d0c00720c */ /* 0x000fda0003f45270 */
[----:B------:R-:W-:Y:S05]  /*2050*/  @!P2 BREAK.RELIABLE B1 ;  /* 0x000000000001a942 */ /* 0x000fea0003800100 */
[----:B------:R-:W-:Y:S05]  /*2060*/  @!P2 BRA `(.L_x_26) ;  /* 0x0000001c00cca947 */ /* 0x000fea0003800000 */
[----:B------:R-:W-:-:S05]  /*2070*/  IMAD R15, R12, 0x4, R1 ;  /* 0x000000040c0f7824 */ /* 0x000fca00078e0201 */
[----:B------:R-:W2:Y:S04]  /*2080*/  LDL R13, [R15+0xd8] ;  /* 0x0000d8000f0d7983 */ /* 0x000ea80000100800 */
[----:B------:R-:W2:Y:S02]  /*2090*/  LDL R14, [R15+0x6c] ;  /* 0x00006c000f0e7983 */ /* 0x000ea40000100800 */
[----:B--2---:R-:W-:-:S05]  /*20a0*/  IMAD.IADD R13, R13, 0x1, -R14 ;  /* 0x000000010d0d7824 */ /* 0x004fca00078e0a0e */
[C---:B------:R-:W-:Y:S02]  /*20b0*/  ISETP.NE.AND P5, PT, R13.reuse, RZ, PT ;  /* 0x000000ff0d00720c */ /* 0x040fe40003fa5270 */
[----:B------:R-:W-:-:S11]  /*20c0*/  ISETP.GT.AND P2, PT, R13, RZ, PT ;  /* 0x000000ff0d00720c */ /* 0x000fd60003f44270 */
[----:B------:R-:W-:Y:S05]  /*20d0*/  @!P5 BRA `(.L_x_35) ;  /* 0xfffffffc00d0d947 */ /* 0x000fea000383ffff */
.L_x_34:
[----:B------:R-:W-:Y:S05]  /*20e0*/  @P2 BREAK.RELIABLE B1 ;  /* 0x0000000000012942 */ /* 0x000fea0003800100 */
[----:B------:R-:W-:Y:S01]  /*20f0*/  IMAD.MOV.U32 R15, RZ, RZ, RZ ;  /* 0x000000ffff0f7224 */ /* 0x000fe200078e00ff */
[----:B------:R-:W-:Y:S06]  /*2100*/  @P2 BRA `(.L_x_36) ;  /* 0x0000004c00c42947 */ /* 0x000fec0003800000 */
[----:B------:R-:W-:Y:S05]  /*2110*/  BSYNC.RELIABLE B1 ;  /* 0x0000000000017941 */ /* 0x000fea0003800100 */
.L_x_33:
[----:B------:R-:W-:Y:S01]  /*2120*/  BSSY.RECONVERGENT B5, `(.L_x_37) ;  /* 0x00000dd000057945 */ /* 0x000fe20003800200 */
[----:B------:R-:W-:-:S07]  /*2130*/  IMAD.MOV.U32 R12, RZ, RZ, RZ ;  /* 0x000000ffff0c7224 */ /* 0x000fce00078e00ff */
.L_x_44:
[----:B------:R-:W-:Y:S02]  /*2140*/  IMAD.MOV.U32 R14, RZ, RZ, RZ ;  /* 0x000000ffff0e7224 */ /* 0x000fe400078e00ff */
[----:B------:R-:W-:Y:S01]  /*2150*/  IMAD.MOV.U32 R16, RZ, RZ, RZ ;  /* 0x000000ffff107224 */ /* 0x000fe200078e00ff */
[----:B------:R-:W-:Y:S06]  /*2160*/  @!P4 BRA `(.L_x_38) ;  /* 0x000000040090c947 */ /* 0x000fec0003800000 */
[----:B------:R-:W-:Y:S01]  /*2170*/  BSSY.RECONVERGENT B6, `(.L_x_39) ;  /* 0x0000062000067945 */ /* 0x000fe20003800200 */
[----:B------:R-:W-:Y:S02]  /*2180*/  IMAD.MOV.U32 R14, RZ, RZ, RZ ;  /* 0x000000ffff0e7224 */ /* 0x000fe400078e00ff */
[----:B------:R-:W-:-:S07]  /*2190*/  IMAD.MOV.U32 R16, RZ, RZ, RZ ;  /* 0x000000ffff107224 */ /* 0x000fce00078e00ff */
.L_x_40:
[----:B------:R-:W-:Y:S01]  /*21a0*/  IMAD R13, R14, 0x4, R7 ;  /* 0x000000040e0d7824 */ /* 0x000fe200078e0207 */
[----:B------:R-:W0:Y:S04]  /*21b0*/  LDCU UR4, c[0x0][0x380] ;  /* 0x00007000ff0477ac */ /* 0x000e280008000800 */
[----:B------:R-:W2:Y:S04]  /*21c0*/  LDL R15, [R13] ;  /* 0x000000000d0f7983 */ /* 0x000ea80000100800 */
[----:B------:R-:W3:Y:S04]  /*21d0*/  LDL R25, [R13+0x4] ;  /* 0x000004000d197983 */ /* 0x000ee80000100800 */
[----:B------:R-:W4:Y:S04]  /*21e0*/  LDL R17, [R13+0x8] ;  /* 0x000008000d117983 */ /* 0x000f280000100800 */
[----:B------:R-:W5:Y:S01]  /*21f0*/  LDL R19, [R13+0xc] ;  /* 0x00000c000d137983 */ /* 0x000f620000100800 */
[----:B------:R-:W-:-:S03]  /*2200*/  LOP3.LUT R18, RZ, R14, RZ, 0x33, !PT ;  /* 0x0000000eff127212 */ /* 0x000fc600078e33ff */
[----:B------:R-:W5:Y:S02]  /*2210*/  LDL R23, [R13+0x10] ;  /* 0x000010000d177983 */ /* 0x000f640000100800 */
[----:B0-----:R-:W-:Y:S01]  /*2220*/  VIADD R18, R18, UR4 ;  /* 0x0000000412127c36 */ /* 0x001fe20008000000 */
[----:B--2---:R-:W-:-:S04]  /*2230*/  SHF.R.U32.HI R15, RZ, R12, R15 ;  /* 0x0000000cff0f7219 */ /* 0x004fc8000001160f */
[----:B------:R-:W-:-:S04]  /*2240*/  LOP3.LUT R15, R15, 0x1, RZ, 0xc0, !PT ;  /* 0x000000010f0f7812 */ /* 0x000fc800078ec0ff */
[----:B------:R-:W-:Y:S02]  /*2250*/  SHF.L.U32 R27, R15, R18, RZ ;  /* 0x000000120f1b7219 */ /* 0x000fe400000006ff */
[----:B------:R-:W-:Y:S02]  /*2260*/  IADD3 R15, PT, PT, -R14, UR4, RZ ;  /* 0x000000040e0f7c10 */ /* 0x000fe4000fffe1ff */
[----:B---3--:R-:W-:Y:S02]  /*2270*/  SHF.R.U32.HI R18, RZ, R12, R25 ;  /* 0x0000000cff127219 */ /* 0x008fe40000011619 */
[----:B------:R-:W2:Y:S01]  /*2280*/  LDL R25, [R13+0x14] ;  /* 0x000014000d197983 */ /* 0x000ea20000100800 */
[----:B------:R-:W-:Y:S01]  /*2290*/  VIADD R29, R15, 0xfffffffe ;  /* 0xfffffffe0f1d7836 */ /* 0x000fe20000000000 */
[----:B------:R-:W-:-:S04]  /*22a0*/  LOP3.LUT R18, R18, 0x1, RZ, 0xc0, !PT ;  /* 0x0000000112127812 */ /* 0x000fc800078ec0ff */
[----:B------:R-:W-:-:S04]  /*22b0*/  SHF.L.U32 R18, R18, R29, RZ ;  /* 0x0000001d12127219 */ /* 0x000fc800000006ff */
[----:B------:R-:W-:Y:S02]  /*22c0*/  LOP3.LUT R16, R18, R27, R16, 0xfe, !PT ;  /* 0x0000001b12107212 */ /* 0x000fe400078efe10 */
[----:B------:R-:W3:Y:S01]  /*22d0*/  LDL R27, [R13+0x18] ;  /* 0x000018000d1b7983 */ /* 0x000ee20000100800 */
[-C--:B----4-:R-:W-:Y:S02]  /*22e0*/  SHF.R.U32.HI R17, RZ, R12.reuse, R17 ;  /* 0x0000000cff117219 */ /* 0x090fe40000011611 */
[----:B-----5:R-:W-:Y:S01]  /*22f0*/  SHF.R.U32.HI R22, RZ, R12, R19 ;  /* 0x0000000cff167219 */ /* 0x020fe20000011613 */
[----:B------:R-:W-:Y:S01]  /*2300*/  VIADD R18, R15, 0xfffffffd ;  /* 0xfffffffd0f127836 */ /* 0x000fe20000000000 */
[----:B------:R-:W4:Y:S01]  /*2310*/  LDL R19, [R13+0x1c] ;  /* 0x00001c000d137983 */ /* 0x000f220000100800 */
[----:B------:R-:W-:Y:S01]  /*2320*/  LOP3.LUT R17, R17, 0x1, RZ, 0xc0, !PT ;  /* 0x0000000111117812 */ /* 0x000fe200078ec0ff */
[----:B------:R-:W-:Y:S01]  /*2330*/  VIADD R29, R15, 0xfffffffc ;  /* 0xfffffffc0f1d7836 */ /* 0x000fe20000000000 */
[----:B------:R-:W-:-:S02]  /*2340*/  LOP3.LUT R22, R22, 0x1, RZ, 0xc0, !PT ;  /* 0x0000000116167812 */ /* 0x000fc400078ec0ff */
[----:B------:R-:W-:Y:S02]  /*2350*/  SHF.L.U32 R17, R17, R18, RZ ;  /* 0x0000001211117219 */ /* 0x000fe400000006ff */
[----:B------:R-:W-:Y:S02]  /*2360*/  SHF.L.U32 R22, R22, R29, RZ ;  /* 0x0000001d16167219 */ /* 0x000fe400000006ff */
[----:B------:R-:W5:Y:S02]  /*2370*/  LDL R29, [R13+0x20] ;  /* 0x000020000d1d7983 */ /* 0x000f640000100800 */
[----:B------:R-:W-:Y:S02]  /*2380*/  LOP3.LUT R16, R22, R17, R16, 0xfe, !PT ;  /* 0x0000001116107212 */ /* 0x000fe400078efe10 */
[----:B------:R-:W5:Y:S01]  /*2390*/  LDL R17, [R13+0x24] ;  /* 0x000024000d117983 */ /* 0x000f620000100800 */
[----:B------:R-:W-:Y:S01]  /*23a0*/  SHF.R.U32.HI R23, RZ, R12, R23 ;  /* 0x0000000cff177219 */ /* 0x000fe20000011617 */
[----:B------:R-:W-:-:S03]  /*23b0*/  VIADD R18, R15, 0xfffffffb ;  /* 0xfffffffb0f127836 */ /* 0x000fc60000000000 */
[----:B------:R-:W-:-:S04]  /*23c0*/  LOP3.LUT R23, R23, 0x1, RZ, 0xc0, !PT ;  /* 0x0000000117177812 */ /* 0x000fc800078ec0ff */
[----:B------:R-:W-:Y:S01]  /*23d0*/  SHF.L.U32 R23, R23, R18, RZ ;  /* 0x0000001217177219 */ /* 0x000fe200000006ff */
[----:B------:R-:W-:Y:S01]  /*23e0*/  VIADD R18, R15, 0xfffffffa ;  /* 0xfffffffa0f127836 */ /* 0x000fe20000000000 */
[----:B--2---:R-:W-:-:S04]  /*23f0*/  SHF.R.U32.HI R25, RZ, R12, R25 ;  /* 0x0000000cff197219 */ /* 0x004fc80000011619 */
[----:B------:R-:W-:-:S04]  /*2400*/  LOP3.LUT R25, R25, 0x1, RZ, 0xc0, !PT ;  /* 0x0000000119197812 */ /* 0x000fc800078ec0ff */
[----:B------:R-:W-:Y:S02]  /*2410*/  SHF.L.U32 R18, R25, R18, RZ ;  /* 0x0000001219127219 */ /* 0x000fe400000006ff */
[-C--:B---3--:R-:W-:Y:S02]  /*2420*/  SHF.R.U32.HI R27, RZ, R12.reuse, R27 ;  /* 0x0000000cff1b7219 */ /* 0x088fe4000001161b */
[----:B------:R-:W-:Y:S01]  /*2430*/  LOP3.LUT R16, R18, R23, R16, 0xfe, !PT ;  /* 0x0000001712107212 */ /* 0x000fe200078efe10 */
[----:B------:R-:W-:Y:S01]  /*2440*/  VIADD R18, R15, 0xfffffff9 ;  /* 0xfffffff90f127836 */ /* 0x000fe20000000000 */
[----:B------:R-:W-:Y:S02]  /*2450*/  LOP3.LUT R27, R27, 0x1, RZ, 0xc0, !PT ;  /* 0x000000011b1b7812 */ /* 0x000fe400078ec0ff */
[----:B----4-:R-:W-:Y:S01]  /*2460*/  SHF.R.U32.HI R19, RZ, R12, R19 ;  /* 0x0000000cff137219 */ /* 0x010fe20000011613 */
[----:B------:R-:W-:Y:S01]  /*2470*/  VIADD R25, R15, 0xfffffff8 ;  /* 0xfffffff80f197836 */ /* 0x000fe20000000000 */
[----:B------:R-:W-:Y:S01]  /*2480*/  SHF.L.U32 R27, R27, R18, RZ ;  /* 0x000000121b1b7219 */ /* 0x000fe200000006ff */
[----:B------:R-:W2:Y:S01]  /*2490*/  LDL R23, [R13+0x28] ;  /* 0x000028000d177983 */ /* 0x000ea20000100800 */
[----:B------:R-:W-:-:S03]  /*24a0*/  LOP3.LUT R18, R19, 0x1, RZ, 0xc0, !PT ;  /* 0x0000000113127812 */ /* 0x000fc600078ec0ff */
[----:B------:R-:W3:Y:S01]  /*24b0*/  LDL R19, [R13+0x2c] ;  /* 0x00002c000d137983 */ /* 0x000ee20000100800 */
[----:B------:R-:W-:Y:S02]  /*24c0*/  SHF.L.U32 R18, R18, R25, RZ ;  /* 0x0000001912127219 */ /* 0x000fe400000006ff */
[-C--:B-----5:R-:W-:Y:S01]  /*24d0*/  SHF.R.U32.HI R29, RZ, R12.reuse, R29 ;  /* 0x0000000cff1d7219 */ /* 0x0a0fe2000001161d */
[----:B------:R-:W4:Y:S01]  /*24e0*/  LDL R25, [R13+0x30] ;  /* 0x000030000d197983 */ /* 0x000f220000100800 */
[----:B------:R-:W-:Y:S02]  /*24f0*/  SHF.R.U32.HI R22, RZ, R12, R17 ;  /* 0x0000000cff167219 */ /* 0x000fe40000011611 */
[----:B------:R-:W-:Y:S01]  /*2500*/  LOP3.LUT R16, R18, R27, R16, 0xfe, !PT ;  /* 0x0000001b12107212 */ /* 0x000fe200078efe10 */
[----:B------:R-:W-:Y:S01]  /*2510*/  VIADD R18, R15, 0xfffffff7 ;  /* 0xfffffff70f127836 */ /* 0x000fe20000000000 */
[----:B------:R-:W-:Y:S01]  /*2520*/  LOP3.LUT R27, R29, 0x1, RZ, 0xc0, !PT ;  /* 0x000000011d1b7812 */ /* 0x000fe200078ec0ff */
[----:B------:R-:W-:Y:S01]  /*2530*/  VIADD R29, R15, 0xfffffff6 ;  /* 0xfffffff60f1d7836 */ /* 0x000fe20000000000 */
[----:B------:R-:W-:Y:S01]  /*2540*/  LOP3.LUT R22, R22, 0x1, RZ, 0xc0, !PT ;  /* 0x0000000116167812 */ /* 0x000fe200078ec0ff */
[----:B------:R-:W5:Y:S01]  /*2550*/  LDL R17, [R13+0x34] ;  /* 0x000034000d117983 */ /* 0x000f620000100800 */
[----:B------:R-:W-:-:S02]  /*2560*/  SHF.L.U32 R27, R27, R18, RZ ;  /* 0x000000121b1b7219 */ /* 0x000fc400000006ff */
[----:B------:R-:W-:Y:S01]  /*2570*/  SHF.L.U32 R22, R22, R29, RZ ;  /* 0x0000001d16167219 */ /* 0x000fe200000006ff */
[----:B------:R-:W5:Y:S04]  /*2580*/  LDL R18, [R13+0x3c] ;  /* 0x00003c000d127983 */ /* 0x000f680000100800 */
[----:B------:R0:W5:Y:S01]  /*2590*/  LDL R29, [R13+0x38] ;  /* 0x000038000d1d7983 */ /* 0x0001620000100800 */
[----:B------:R-:W-:Y:S01]  /*25a0*/  LOP3.LUT R16, R22, R27, R16, 0xfe, !PT ;  /* 0x0000001b16107212 */ /* 0x000fe200078efe10 */
[C---:B------:R-:W-:Y:S02]  /*25b0*/  VIADD R22, R15.reuse, 0xfffffff5 ;  /* 0xfffffff50f167836 */ /* 0x040fe40000000000 */
[----:B------:R-:W-:Y:S02]  /*25c0*/  VIADD R14, R14, 0x10 ;  /* 0x000000100e0e7836 */ /* 0x000fe40000000000 */
[----:B------:R-:W-:-:S03]  /*25d0*/  VIADD R24, R15, 0xfffffff4 ;  /* 0xfffffff40f187836 */ /* 0x000fc60000000000 */
[----:B------:R-:W-:Y:S02]  /*25e0*/  ISETP.NE.AND P0, PT, R14, R3, PT ;  /* 0x000000030e00720c */ /* 0x000fe40003f05270 */
[-C--:B--2---:R-:W-:Y:S02]  /*25f0*/  SHF.R.U32.HI R23, RZ, R12.reuse, R23 ;  /* 0x0000000cff177219 */ /* 0x084fe40000011617 */
[-C--:B---3--:R-:W-:Y:S02]  /*2600*/  SHF.R.U32.HI R19, RZ, R12.reuse, R19 ;  /* 0x0000000cff137219 */ /* 0x088fe40000011613 */
[----:B------:R-:W-:Y:S02]  /*2610*/  LOP3.LUT R23, R23, 0x1, RZ, 0xc0, !PT ;  /* 0x0000000117177812 */ /* 0x000fe400078ec0ff */
[----:B----4-:R-:W-:Y:S02]  /*2620*/  SHF.R.U32.HI R25, RZ, R12, R25 ;  /* 0x0000000cff197219 */ /* 0x010fe40000011619 */
[----:B------:R-:W-:-:S02]  /*2630*/  LOP3.LUT R19, R19, 0x1, RZ, 0xc0, !PT ;  /* 0x0000000113137812 */ /* 0x000fc400078ec0ff */
[----:B------:R-:W-:Y:S01]  /*2640*/  SHF.L.U32 R23, R23, R22, RZ ;  /* 0x0000001617177219 */ /* 0x000fe200000006ff */
[----:B------:R-:W-:Y:S01]  /*2650*/  VIADD R22, R15, 0xfffffff3 ;  /* 0xfffffff30f167836 */ /* 0x000fe20000000000 */
[----:B0-----:R-:W-:Y:S02]  /*2660*/  LOP3.LUT R13, R25, 0x1, RZ, 0xc0, !PT ;  /* 0x00000001190d7812 */ /* 0x001fe400078ec0ff */
[----:B-----5:R-:W-:Y:S02]  /*2670*/  SHF.R.U32.HI R17, RZ, R12, R17 ;  /* 0x0000000cff117219 */ /* 0x020fe40000011611 */
[----:B------:R-:W-:Y:S01]  /*2680*/  SHF.L.U32 R19, R19, R24, RZ ;  /* 0x0000001813137219 */ /* 0x000fe200000006ff */
[----:B------:R-:W-:Y:S01]  /*2690*/  VIADD R24, R15, 0xfffffff2 ;  /* 0xfffffff20f187836 */ /* 0x000fe20000000000 */
[----:B------:R-:W-:Y:S02]  /*26a0*/  LOP3.LUT R17, R17, 0x1, RZ, 0xc0, !PT ;  /* 0x0000000111117812 */ /* 0x000fe400078ec0ff */
[----:B------:R-:W-:-:S02]  /*26b0*/  SHF.R.U32.HI R18, RZ, R12, R18 ;  /* 0x0000000cff127219 */ /* 0x000fc40000011612 */
[----:B------:R-:W-:Y:S02]  /*26c0*/  SHF.R.U32.HI R29, RZ, R12, R29 ;  /* 0x0000000cff1d7219 */ /* 0x000fe4000001161d */
[----:B------:R-:W-:Y:S01]  /*26d0*/  SHF.L.U32 R13, R13, R22, RZ ;  /* 0x000000160d0d7219 */ /* 0x000fe200000006ff */
[----:B------:R-:W-:Y:S01]  /*26e0*/  VIADD R22, R15, 0xfffffff1 ;  /* 0xfffffff10f167836 */ /* 0x000fe20000000000 */
[----:B------:R-:W-:Y:S01]  /*26f0*/  LOP3.LUT R16, R19, R23, R16, 0xfe, !PT ;  /* 0x0000001713107212 */ /* 0x000fe200078efe10 */
[----:B------:R-:W-:Y:S01]  /*2700*/  VIADD R15, R15, 0xfffffff0 ;  /* 0xfffffff00f0f7836 */ /* 0x000fe20000000000 */
[----:B------:R-:W-:Y:S02]  /*2710*/  SHF.L.U32 R17, R17, R24, RZ ;  /* 0x0000001811117219 */ /* 0x000fe400000006ff */
[----:B------:R-:W-:Y:S02]  /*2720*/  LOP3.LUT R29, R29, 0x1, RZ, 0xc0, !PT ;  /* 0x000000011d1d7812 */ /* 0x000fe400078ec0ff */
[----:B------:R-:W-:-:S02]  /*2730*/  LOP3.LUT R18, R18, 0x1, RZ, 0xc0, !PT ;  /* 0x0000000112127812 */ /* 0x000fc400078ec0ff */
[----:B------:R-:W-:Y:S02]  /*2740*/  LOP3.LUT R16, R17, R13, R16, 0xfe, !PT ;  /* 0x0000000d11107212 */ /* 0x000fe400078efe10 */
[----:B------:R-:W-:Y:S02]  /*2750*/  SHF.L.U32 R29, R29, R22, RZ ;  /* 0x000000161d1d7219 */ /* 0x000fe400000006ff */
[----:B------:R-:W-:-:S04]  /*2760*/  SHF.L.U32 R15, R18, R15, RZ ;  /* 0x0000000f120f7219 */ /* 0x000fc800000006ff */
[----:B------:R-:W-:Y:S01]  /*2770*/  LOP3.LUT R16, R15, R29, R16, 0xfe, !PT ;  /* 0x0000001d0f107212 */ /* 0x000fe200078efe10 */
[----:B------:R-:W-:Y:S06]  /*2780*/  @P0 BRA `(.L_x_40) ;  /* 0xfffffff800840947 */ /* 0x000fec000383ffff */
[----:B------:R-:W-:Y:S05]  /*2790*/  BSYNC.RECONVERGENT B6 ;  /* 0x0000000000067941 */ /* 0x000fea0003800200 */
.L_x_39:
[----:B------:R-:W-:-:S07]  /*27a0*/  IMAD.MOV.U32 R14, RZ, RZ, R3 ;  /* 0x000000ffff0e7224 */ /* 0x000fce00078e0003 */
.L_x_38:
[----:B------:R-:W-:Y:S05]  /*27b0*/  @!P3 BRA `(.L_x_41) ;  /* 0x0000000400b4b947 */ /* 0x000fea0003800000 */
[----:B------:R-:W-:Y:S02]  /*27c0*/  ISETP.GE.U32.AND P0, PT, R20, 0x7, PT ;  /* 0x000000071400780c */ /* 0x000fe40003f06070 */
[----:B------:R-:W-:-:S11]  /*27d0*/  ISETP.NE.AND P1, PT, R11, RZ, PT ;  /* 0x000000ff0b00720c */ /* 0x000fd60003f25270 */
[----:B------:R-:W-:Y:S05]  /*27e0*/  @!P0 BRA `(.L_x_42) ;  /* 0x0000000000c48947 */ /* 0x000fea0003800000 */
[----:B------:R-:W-:Y:S01]  /*27f0*/  IMAD R13, R14, 0x4, R7 ;  /* 0x000000040e0d7824 */ /* 0x000fe200078e0207 */
[----:B------:R-:W0:Y:S04]  /*2800*/  LDCU UR4, c[0x0][0x380] ;  /* 0x00007000ff0477ac */ /* 0x000e280008000800 */
[----:B------:R-:W2:Y:S04]  /*2810*/  LDL R15, [R13] ;  /* 0x000000000d0f7983 */ /* 0x000ea80000100800 */
[----:B------:R-:W3:Y:S04]  /*2820*/  LDL R23, [R13+0x4] ;  /* 0x000004000d177983 */ /* 0x000ee80000100800 */
[----:B------:R-:W4:Y:S01]  /*2830*/  LDL R25, [R13+0x8] ;  /* 0x000008000d197983 */ /* 0x000f220000100800 */
[----:B------:R-:W-:-:S03]  /*2840*/  LOP3.LUT R17, RZ, R14, RZ, 0x33, !PT ;  /* 0x0000000eff117212 */ /* 0x000fc600078e33ff */
[----:B------:R-:W5:Y:S02]  /*2850*/  LDL R19, [R13+0xc] ;  /* 0x00000c000d137983 */ /* 0x000f640000100800 */
[----:B0-----:R-:W-:Y:S02]  /*2860*/  VIADD R18, R17, UR4 ;  /* 0x0000000411127c36 */ /* 0x001fe40008000000 */
[----:B------:R-:W5:Y:S04]  /*2870*/  LDL R17, [R13+0x10] ;  /* 0x000010000d117983 */ /* 0x000f680000100800 */
[----:B------:R-:W5:Y:S01]  /*2880*/  LDL R27, [R13+0x14] ;  /* 0x000014000d1b7983 */ /* 0x000f620000100800 */
[----:B--2---:R-:W-:-:S04]  /*2890*/  SHF.R.U32.HI R15, RZ, R12, R15 ;  /* 0x0000000cff0f7219 */ /* 0x004fc8000001160f */
[----:B------:R-:W-:Y:S02]  /*28a0*/  LOP3.LUT R15, R15, 0x1, RZ, 0xc0, !PT ;  /* 0x000000010f0f7812 */ /* 0x000fe400078ec0ff */
[----:B---3--:R-:W-:Y:S02]  /*28b0*/  SHF.R.U32.HI R23, RZ, R12, R23 ;  /* 0x0000000cff177219 */ /* 0x008fe40000011617 */
[----:B------:R-:W-:Y:S02]  /*28c0*/  SHF.L.U32 R18, R15, R18, RZ ;  /* 0x000000120f127219 */ /* 0x000fe400000006ff */
[----:B------:R-:W-:Y:S02]  /*28d0*/  IADD3 R15, PT, PT, -R14, UR4, RZ ;  /* 0x000000040e0f7c10 */ /* 0x000fe4000fffe1ff */
[----:B----4-:R-:W-:Y:S02]  /*28e0*/  SHF.R.U32.HI R25, RZ, R12, R25 ;  /* 0x0000000cff197219 */ /* 0x010fe40000011619 */
[----:B------:R-:W-:Y:S01]  /*28f0*/  LOP3.LUT R23, R23, 0x1, RZ, 0xc0, !PT ;  /* 0x0000000117177812 */ /* 0x000fe200078ec0ff */
[----:B------:R-:W-:Y:S01]  /*2900*/  VIADD R22, R15, 0xfffffffe ;  /* 0xfffffffe0f167836 */ /* 0x000fe20000000000 */
[----:B------:R-:W-:Y:S01]  /*2910*/  LOP3.LUT R25, R25, 0x1, RZ, 0xc0, !PT ;  /* 0x0000000119197812 */ /* 0x000fe200078ec0ff */
[----:B------:R-:W-:-:S03]  /*2920*/  VIADD R24, R15, 0xfffffffd ;  /* 0xfffffffd0f187836 */ /* 0x000fc60000000000 */
[----:B------:R-:W-:Y:S02]  /*2930*/  SHF.L.U32 R29, R23, R22, RZ ;  /* 0x00000016171d7219 */ /* 0x000fe400000006ff */
[----:B------:R-:W2:Y:S01]  /*2940*/  LDL R23, [R13+0x18] ;  /* 0x000018000d177983 */ /* 0x000ea20000100800 */
[----:B------:R-:W-:-:S03]  /*2950*/  SHF.L.U32 R24, R25, R24, RZ ;  /* 0x0000001819187219 */ /* 0x000fc600000006ff */
[----:B------:R-:W3:Y:S01]  /*2960*/  LDL R25, [R13+0x1c] ;  /* 0x00001c000d197983 */ /* 0x000ee20000100800 */
[-C--:B-----5:R-:W-:Y:S01]  /*2970*/  SHF.R.U32.HI R19, RZ, R12.reuse, R19 ;  /* 0x0000000cff137219 */ /* 0x0a0fe20000011613 */
[C---:B------:R-:W-:Y:S01]  /*2980*/  VIADD R22, R15.reuse, 0xfffffffc ;  /* 0xfffffffc0f167836 */ /* 0x040fe20000000000 */
[----:B------:R-:W-:Y:S02]  /*2990*/  SHF.R.U32.HI R17, RZ, R12, R17 ;  /* 0x0000000cff117219 */ /* 0x000fe40000011611 */
[----:B------:R-:W-:Y:S01]  /*29a0*/  LOP3.LUT R18, R24, R18, R29, 0xfe, !PT ;  /* 0x0000001218127212 */ /* 0x000fe200078efe1d */
[----:B------:R-:W-:Y:S01]  /*29b0*/  VIADD R24, R15, 0xfffffffb ;  /* 0xfffffffb0f187836 */ /* 0x000fe20000000000 */
[----:B------:R-:W-:Y:S02]  /*29c0*/  LOP3.LUT R19, R19, 0x1, RZ, 0xc0, !PT ;  /* 0x0000000113137812 */ /* 0x000fe400078ec0ff */
[----:B------:R-:W-:Y:S02]  /*29d0*/  LOP3.LUT R17, R17, 0x1, RZ, 0xc0, !PT ;  /* 0x0000000111117812 */ /* 0x000fe400078ec0ff */
[----:B------:R-:W-:-:S02]  /*29e0*/  SHF.R.U32.HI R27, RZ, R12, R27 ;  /* 0x0000000cff1b7219 */ /* 0x000fc4000001161b */
[----:B------:R-:W-:Y:S01]  /*29f0*/  SHF.L.U32 R19, R19, R22, RZ ;  /* 0x0000001613137219 */ /* 0x000fe200000006ff */
[----:B------:R-:W-:Y:S01]  /*2a00*/  VIADD R22, R15, 0xfffffffa ;  /* 0xfffffffa0f167836 */ /* 0x000fe20000000000 */
[----:B------:R-:W-:Y:S01]  /*2a10*/  SHF.L.U32 R17, R17, R24, RZ ;  /* 0x0000001811117219 */ /* 0x000fe200000006ff */
[----:B------:R-:W-:Y:S01]  /*2a20*/  VIADD R24, R15, 0xfffffff9 ;  /* 0xfffffff90f187836 */ /* 0x000fe20000000000 */
[----:B------:R-:W-:Y:S02]  /*2a30*/  LOP3.LUT R27, R27, 0x1, RZ, 0xc0, !PT ;  /* 0x000000011b1b7812 */ /* 0x000fe400078ec0ff */
[----:B------:R-:W-:Y:S02]  /*2a40*/  LOP3.LUT R18, R17, R18, R19, 0xfe, !PT ;  /* 0x0000001211127212 */ /* 0x000fe400078efe13 */
[----:B------:R-:W-:Y:S01]  /*2a50*/  SHF.L.U32 R27, R27, R22, RZ ;  /* 0x000000161b1b7219 */ /* 0x000fe200000006ff */
[----:B------:R-:W-:Y:S02]  /*2a60*/  VIADD R22, R15, 0xfffffff8 ;  /* 0xfffffff80f167836 */ /* 0x000fe40000000000 */
[----:B------:R-:W-:Y:S01]  /*2a70*/  VIADD R14, R14, 0x8 ;  /* 0x000000080e0e7836 */ /* 0x000fe20000000000 */
[----:B--2---:R-:W-:-:S02]  /*2a80*/  SHF.R.U32.HI R23, RZ, R12, R23 ;  /* 0x0000000cff177219 */ /* 0x004fc40000011617 */
[----:B---3--:R-:W-:Y:S02]  /*2a90*/  SHF.R.U32.HI R25, RZ, R12, R25 ;  /* 0x0000000cff197219 */ /* 0x008fe40000011619 */
[----:B------:R-:W-:Y:S02]  /*2aa0*/  LOP3.LUT R23, R23, 0x1, RZ, 0xc0, !PT ;  /* 0x0000000117177812 */ /* 0x000fe400078ec0ff */
[----:B------:R-:W-:Y:S02]  /*2ab0*/  LOP3.LUT R25, R25, 0x1, RZ, 0xc0, !PT ;  /* 0x0000000119197812 */ /* 0x000fe400078ec0ff */
[----:B------:R-:W-:Y:S02]  /*2ac0*/  SHF.L.U32 R23, R23, R24, RZ ;  /* 0x0000001817177219 */ /* 0x000fe400000006ff */
[----:B------:R-:W-:Y:S02]  /*2ad0*/  SHF.L.U32 R22, R25, R22, RZ ;  /* 0x0000001619167219 */ /* 0x000fe400000006ff */
[----:B------:R-:W-:-:S04]  /*2ae0*/  LOP3.LUT R23, R23, R18, R27, 0xfe, !PT ;  /* 0x0000001217177212 */ /* 0x000fc800078efe1b */
[----:B------:R-:W-:-:S07]  /*2af0*/  LOP3.LUT R16, R16, R23, R22, 0xfe, !PT ;  /* 0x0000001710107212 */ /* 0x000fce00078efe16 */
.L_x_42:
        /* <DEDUP_REMOVED lines=8> */
[----:B------:R-:W4:Y:S04]  /*2b80*/  LDL R15, [R19+0x8] ;  /* 0x00000800130f7983 */ /* 0x000f280000100800 */
[----:B------:R-:W5:Y:S01]  /*2b90*/  LDL R13, [R19+0xc] ;  /* 0x00000c00130d7983 */ /* 0x000f620000100800 */
[----:B------:R-:W-:-:S05]  /*2ba0*/  LOP3.LUT R18, RZ, R14, RZ, 0x33, !PT ;  /* 0x0000000eff127212 */ /* 0x000fca00078e33ff */
[----:B0-----:R-:W-:Y:S01]  /*2bb0*/  VIADD R23, R18, UR4 ;  /* 0x0000000412177c36 */ /* 0x001fe20008000000 */
[----:B--2---:R-:W-:-:S04]  /*2bc0*/  SHF.R.U32.HI R17, RZ, R12, R17 ;  /* 0x0000000cff117219 */ /* 0x004fc80000011611 */
[----:B------:R-:W-:Y:S02]  /*2bd0*/  LOP3.LUT R18, R17, 0x1, RZ, 0xc0, !PT ;  /* 0x0000000111127812 */ /* 0x000fe400078ec0ff */
[C---:B------:R-:W-:Y:S01]  /*2be0*/  IADD3 R17, PT, PT, -R14.reuse, UR4, RZ ;  /* 0x000000040e117c10 */ /* 0x040fe2000fffe1ff */
[----:B------:R-:W-:Y:S01]  /*2bf0*/  VIADD R14, R14, 0x4 ;  /* 0x000000040e0e7836 */ /* 0x000fe20000000000 */
[-C--:B---3--:R-:W-:Y:S02]  /*2c00*/  SHF.R.U32.HI R25, RZ, R12.reuse, R25 ;  /* 0x0000000cff197219 */ /* 0x088fe40000011619 */
[-C--:B----4-:R-:W-:Y:S01]  /*2c10*/  SHF.R.U32.HI R15, RZ, R12.reuse, R15 ;  /* 0x0000000cff0f7219 */ /* 0x090fe2000001160f */
[----:B------:R-:W-:Y:S01]  /*2c20*/  VIADD R22, R17, 0xfffffffe ;  /* 0xfffffffe11167836 */ /* 0x000fe20000000000 */
[----:B------:R-:W-:Y:S01]  /*2c30*/  LOP3.LUT R25, R25, 0x1, RZ, 0xc0, !PT ;  /* 0x0000000119197812 */ /* 0x000fe200078ec0ff */
[----:B------:R-:W-:Y:S01]  /*2c40*/  VIADD R24, R17, 0xfffffffd ;  /* 0xfffffffd11187836 */ /* 0x000fe20000000000 */
[----:B-----5:R-:W-:-:S02]  /*2c50*/  SHF.R.U32.HI R13, RZ, R12, R13 ;  /* 0x0000000cff0d7219 */ /* 0x020fc4000001160d */
[----:B------:R-:W-:Y:S02]  /*2c60*/  LOP3.LUT R15, R15, 0x1, RZ, 0xc0, !PT ;  /* 0x000000010f0f7812 */ /* 0x000fe400078ec0ff */
[----:B------:R-:W-:Y:S01]  /*2c70*/  SHF.L.U32 R25, R25, R22, RZ ;  /* 0x0000001619197219 */ /* 0x000fe200000006ff */
[----:B------:R-:W-:Y:S01]  /*2c80*/  VIADD R22, R17, 0xfffffffc ;  /* 0xfffffffc11167836 */ /* 0x000fe20000000000 */
[----:B------:R-:W-:Y:S02]  /*2c90*/  SHF.L.U32 R18, R18, R23, RZ ;  /* 0x0000001712127219 */ /* 0x000fe400000006ff */
[----:B------:R-:W-:Y:S02]  /*2ca0*/  LOP3.LUT R13, R13, 0x1, RZ, 0xc0, !PT ;  /* 0x000000010d0d7812 */ /* 0x000fe400078ec0ff */
[----:B------:R-:W-:Y:S02]  /*2cb0*/  SHF.L.U32 R15, R15, R24, RZ ;  /* 0x000000180f0f7219 */ /* 0x000fe400000006ff */
[----:B------:R-:W-:-:S02]  /*2cc0*/  SHF.L.U32 R13, R13, R22, RZ ;  /* 0x000000160d0d7219 */ /* 0x000fc400000006ff */
[----:B------:R-:W-:-:S04]  /*2cd0*/  LOP3.LUT R15, R15, R18, R25, 0xfe, !PT ;  /* 0x000000120f0f7212 */ /* 0x000fc800078efe19 */
[----:B------:R-:W-:-:S07]  /*2ce0*/  LOP3.LUT R16, R16, R15, R13, 0xfe, !PT ;  /* 0x0000000f10107212 */ /* 0x000fce00078efe0d */
.L_x_43:
[----:B------:R-:W-:Y:S05]  /*2cf0*/  @!P1 BRA `(.L_x_41) ;  /* 0x0000000000649947 */ /* 0x000fea0003800000 */
[----:B------:R-:W-:Y:S01]  /*2d00*/  IMAD R13, R14, 0x4, R7 ;  /* 0x000000040e0d7824 */ /* 0x000fe200078e0207 */
[----:B------:R-:W0:Y:S04]  /*2d10*/  LDCU UR4, c[0x0][0x380] ;  /* 0x00007000ff0477ac */ /* 0x000e280008000800 */
[----:B------:R-:W2:Y:S01]  /*2d20*/  LDL R15, [R13] ;  /* 0x000000000d0f7983 */ /* 0x000ea20000100800 */
        /* <DEDUP_REMOVED lines=8> */
[----:B------:R-:W-:Y:S01]  /*2db0*/  ISETP.NE.AND P0, PT, R4, 0x2, PT ;  /* 0x000000020400780c */ /* 0x000fe20003f05270 */
[----:B------:R-:W2:-:S12]  /*2dc0*/  LDL R15, [R13+0x4] ;  /* 0x000004000d0f7983 */ /* 0x000e980000100800 */
[----:B------:R-:W3:Y:S01]  /*2dd0*/  @P0 LDL R17, [R13+0x8] ;  /* 0x000008000d110983 */ /* 0x000ee20000100800 */
[----:B------:R-:W-:-:S05]  /*2de0*/  IADD3 R18, PT, PT, -R14, UR4, RZ ;  /* 0x000000040e127c10 */ /* 0x000fca000fffe1ff */
[C---:B------:R-:W-:Y:S02]  /*2df0*/  VIADD R14, R18.reuse, 0xfffffffe ;  /* 0xfffffffe120e7836 */ /* 0x040fe40000000000 */
[----:B------:R-:W-:Y:S01]  /*2e00*/  @P0 VIADD R18, R18, 0xfffffffd ;  /* 0xfffffffd12120836 */ /* 0x000fe20000000000 */
[----:B--2---:R-:W-:-:S04]  /*2e10*/  SHF.R.U32.HI R15, RZ, R12, R15 ;  /* 0x0000000cff0f7219 */ /* 0x004fc8000001160f */
[----:B------:R-:W-:-:S04]  /*2e20*/  LOP3.LUT R15, R15, 0x1, RZ, 0xc0, !PT ;  /* 0x000000010f0f7812 */ /* 0x000fc800078ec0ff */
[----:B------:R-:W-:Y:S02]  /*2e30*/  SHF.L.U32 R15, R15, R14, RZ ;  /* 0x0000000e0f0f7219 */ /* 0x000fe400000006ff */
[----:B---3--:R-:W-:Y:S02]  /*2e40*/  @P0 SHF.R.U32.HI R17, RZ, R12, R17 ;  /* 0x0000000cff110219 */ /* 0x008fe40000011611 */
[----:B------:R-:W-:Y:S02]  /*2e50*/  LOP3.LUT R16, R15, R16, RZ, 0xfc, !PT ;  /* 0x000000100f107212 */ /* 0x000fe400078efcff */
[----:B------:R-:W-:-:S04]  /*2e60*/  @P0 LOP3.LUT R17, R17, 0x1, RZ, 0xc0, !PT ;  /* 0x0000000111110812 */ /* 0x000fc800078ec0ff */
[----:B------:R-:W-:-:S04]  /*2e70*/  @P0 SHF.L.U32 R17, R17, R18, RZ ;  /* 0x0000001211110219 */ /* 0x000fc800000006ff */
[----:B------:R-:W-:-:S07]  /*2e80*/  @P0 LOP3.LUT R16, R17, R16, RZ, 0xfc, !PT ;  /* 0x0000001011100212 */ /* 0x000fce00078efcff */
.L_x_41:
[----:B------:R-:W0:Y:S01]  /*2e90*/  LDCU UR4, c[0x0][0x380] ;  /* 0x00007000ff0477ac */ /* 0x000e220008000800 */
[C---:B------:R-:W-:Y:S02]  /*2ea0*/  IMAD R13, R12.reuse, 0x4, R1 ;  /* 0x000000040c0d7824 */ /* 0x040fe400078e0201 */
[----:B------:R-:W-:-:S03]  /*2eb0*/  VIADD R12, R12, 0x1 ;  /* 0x000000010c0c7836 */ /* 0x000fc60000000000 */
[----:B------:R1:W-:Y:S02]  /*2ec0*/  STL [R13], R16 ;  /* 0x000000100d007387 */ /* 0x0003e40000100800 */
[----:B0-----:R-:W-:-:S13]  /*2ed0*/  ISETP.NE.AND P0, PT, R12, UR4, PT ;  /* 0x000000040c007c0c */ /* 0x001fda000bf05270 */
[----:B-1----:R-:W-:Y:S05]  /*2ee0*/  @P0 BRA `(.L_x_44) ;  /* 0xfffffff000940947 */ /* 0x002fea000383ffff */
[----:B------:R-:W-:Y:S05]  /*2ef0*/  BSYNC.RECONVERGENT B5 ;  /* 0x0000000000057941 */ /* 0x000fea0003800200 */
.L_x_37:
[----:B------:R-:W2:Y:S04]  /*2f00*/  LDL R13, [R1+0xd8] ;  /* 0x0000d800010d7983 */ /* 0x000ea80000100800 */
[----:B------:R-:W2:Y:S01]  /*2f10*/  LDL R12, [R1] ;  /* 0x00000000010c7983 */ /* 0x000ea20000100800 */
[----:B------:R-:W-:Y:S01]  /*2f20*/  BSSY.RELIABLE B5, `(.L_x_45) ;  /* 0x0000019000057945 */ /* 0x000fe20003800100 */
[----:B--2---:R-:W-:-:S05]  /*2f30*/  IMAD.IADD R12, R13, 0x1, -R12 ;  /* 0x000000010d0c7824 */ /* 0x004fca00078e0a0c */
[C---:B------:R-:W-:Y:S02]  /*2f40*/  ISETP.NE.AND P1, PT, R12.reuse, RZ, PT ;  /* 0x000000ff0c00720c */ /* 0x040fe40003f25270 */
[----:B------:R-:W-:-:S11]  /*2f50*/  ISETP.GT.AND P0, PT, R12, RZ, PT ;  /* 0x000000ff0c00720c */ /* 0x000fd60003f04270 */
[----:B------:R-:W-:Y:S05]  /*2f60*/  @P1 BRA `(.L_x_46) ;  /* 0x0000000000441947 */ /* 0x000fea0003800000 */
[----:B------:R-:W0:Y:S01]  /*2f70*/  LDC R16, c[0x0][0x380] ;  /* 0x0000e000ff107b82 */ /* 0x000e220000000800 */
[----:B------:R-:W-:-:S07]  /*2f80*/  IMAD.MOV.U32 R12, RZ, RZ, RZ ;  /* 0x000000ffff0c7224 */ /* 0x000fce00078e00ff */
.L_x_47:
[----:B------:R-:W-:Y:S01]  /*2f90*/  VIADD R12, R12, 0x1 ;  /* 0x000000010c0c7836 */ /* 0x000fe20000000000 */
[----:B------:R-:W-:Y:S01]  /*2fa0*/  PLOP3.LUT P1, PT, PT, PT, PT, 0x80, 0x8 ;  /* 0x000000000008781c */ /* 0x000fe20003f2f070 */
[----:B0-----:R-:W-:Y:S01]  /*2fb0*/  IMAD.MOV.U32 R13, RZ, RZ, R16 ;  /* 0x000000ffff0d7224 */ /* 0x001fe200078e0010 */
[----:B------:R-:W-:Y:S01]  /*2fc0*/  PLOP3.LUT P0, PT, PT, PT, PT, 0x80, 0x8 ;  /* 0x000000000008781c */ /* 0x000fe20003f0f070 */
[----:B------:R-:W-:-:S03]  /*2fd0*/  IMAD.MOV.U32 R22, RZ, RZ, 0x4 ;  /* 0x00000004ff167424 */ /* 0x000fc600078e00ff */
[----:B------:R-:W-:-:S13]  /*2fe0*/  ISETP.NE.AND P2, PT, R12, R13, PT ;  /* 0x0000000d0c00720c */ /* 0x000fda0003f45270 */
[----:B------:R-:W-:Y:S05]  /*2ff0*/  @!P2 BREAK.RELIABLE B5 ;  /* 0x000000000005a942 */ /* 0x000fea0003800100 */
[----:B------:R-:W-:Y:S05]  /*3000*/  @!P2 BRA `(.L_x_26) ;  /* 0x0000000c00e4a947 */ /* 0x000fea0003800000 */
[----:B------:R-:W-:-:S05]  /*3010*/  IMAD R15, R12, 0x4, R1 ;  /* 0x000000040c0f7824 */ /* 0x000fca00078e0201 */
[----:B------:R-:W2:Y:S04]  /*3020*/  LDL R13, [R15+0xd8] ;  /* 0x0000d8000f0d7983 */ /* 0x000ea80000100800 */
[----:B------:R-:W2:Y:S02]  /*3030*/  LDL R14, [R15] ;  /* 0x000000000f0e7983 */ /* 0x000ea40000100800 */
[----:B--2---:R-:W-:-:S05]  /*3040*/  IMAD.IADD R13, R13, 0x1, -R14 ;  /* 0x000000010d0d7824 */ /* 0x004fca00078e0a0e */
[C---:B------:R-:W-:Y:S02]  /*3050*/  ISETP.NE.AND P1, PT, R13.reuse, RZ, PT ;  /* 0x000000ff0d00720c */ /* 0x040fe40003f25270 */
[----:B------:R-:W-:-:S11]  /*3060*/  ISETP.GT.AND P0, PT, R13, RZ, PT ;  /* 0x000000ff0d00720c */ /* 0x000fd60003f04270 */
[----:B------:R-:W-:Y:S05]  /*3070*/  @!P1 BRA `(.L_x_47) ;  /* 0xfffffffc00c49947 */ /* 0x000fea000383ffff */
.L_x_46:
[----:B------:R-:W-:Y:S05]  /*3080*/  @P0 BREAK.RELIABLE B5 ;  /* 0x0000000000050942 */ /* 0x000fea0003800100 */
[----:B------:R-:W-:Y:S01]  /*3090*/  IMAD.MOV.U32 R15, RZ, RZ, RZ ;  /* 0x000000ffff0f7224 */ /* 0x000fe200078e00ff */
[----:B------:R-:W-:Y:S06]  /*30a0*/  @P0 BRA `(.L_x_36) ;  /* 0x0000003c00dc0947 */ /* 0x000fec0003800000 */
[----:B------:R-:W-:Y:S05]  /*30b0*/  BSYNC.RELIABLE B5 ;  /* 0x0000000000057941 */ /* 0x000fea0003800100 */
.L_x_45:
[----:B------:R-:W-:Y:S01]  /*30c0*/  BSSY.RECONVERGENT B6, `(.L_x_48) ;  /* 0x00000cf000067945 */ /* 0x000fe20003800200 */
[----:B------:R-:W-:-:S07]  /*30d0*/  IMAD.MOV.U32 R22, RZ, RZ, RZ ;  /* 0x000000ffff167224 */ /* 0x000fce00078e00ff */
.L_x_55:
[----:B------:R-:W-:Y:S02]  /*30e0*/  IMAD.MOV.U32 R24, RZ, RZ, RZ ;  /* 0x000000ffff187224 */ /* 0x000fe400078e00ff */
[----:B------:R-:W-:Y:S01]  /*30f0*/  IMAD.MOV.U32 R23, RZ, RZ, RZ ;  /* 0x000000ffff177224 */ /* 0x000fe200078e00ff */
[----:B------:R-:W-:Y:S06]  /*3100*/  @!P4 BRA `(.L_x_49) ;  /* 0x000000040070c947 */ /* 0x000fec0003800000 */
[----:B------:R-:W-:Y:S01]  /*3110*/  BSSY.RECONVERGENT B7, `(.L_x_50) ;  /* 0x000005a000077945 */ /* 0x000fe20003800200 */
[----:B------:R-:W-:Y:S02]  /*3120*/  IMAD.MOV.U32 R24, RZ, RZ, RZ ;  /* 0x000000ffff187224 */ /* 0x000fe400078e00ff */
[----:B------:R-:W-:-:S07]  /*3130*/  IMAD.MOV.U32 R23, RZ, RZ, RZ ;  /* 0x000000ffff177224 */ /* 0x000fce00078e00ff */
.L_x_51:
[----:B------:R-:W-:Y:S01]  /*3140*/  IMAD R26, R24, 0x4, R1 ;  /* 0x00000004181a7824 */ /* 0x000fe200078e0201 */
[----:B------:R-:W0:Y:S04]  /*3150*/  LDCU UR4, c[0x0][0x380] ;  /* 0x00007000ff0477ac */ /* 0x000e280008000800 */
[----:B------:R-:W2:Y:S04]  /*3160*/  LDL.64 R16, [R26] ;  /* 0x000000001a107983 */ /* 0x000ea80000100a00 */
[----:B------:R-:W3:Y:S04]  /*3170*/  LDL.64 R18, [R26+0x8] ;  /* 0x000008001a127983 */ /* 0x000ee80000100a00 */
[----:B------:R-:W4:Y:S04]  /*3180*/  LDL.64 R12, [R26+0x10] ;  /* 0x000010001a0c7983 */ /* 0x000f280000100a00 */
[----:B------:R-:W5:Y:S01]  /*3190*/  LDL.64 R14, [R26+0x18] ;  /* 0x000018001a0e7983 */ /* 0x000f620000100a00 */
[----:B------:R-:W-:-:S05]  /*31a0*/  LOP3.LUT R25, RZ, R24, RZ, 0x33, !PT ;  /* 0x00000018ff197212 */ /* 0x000fca00078e33ff */
[----:B0-----:R-:W-:Y:S01]  /*31b0*/  VIADD R25, R25, UR4 ;  /* 0x0000000419197c36 */ /* 0x001fe20008000000 */
[-C--:B--2---:R-:W-:Y:S02]  /*31c0*/  SHF.R.U32.HI R16, RZ, R22.reuse, R16 ;  /* 0x00000016ff107219 */ /* 0x084fe40000011610 */
[----:B------:R-:W-:Y:S02]  /*31d0*/  SHF.R.U32.HI R17, RZ, R22, R17 ;  /* 0x00000016ff117219 */ /* 0x000fe40000011611 */
[----:B------:R-:W-:Y:S02]  /*31e0*/  LOP3.LUT R16, R16, 0x1, RZ, 0xc0, !PT ;  /* 0x0000000110107812 */ /* 0x000fe400078ec0ff */
[----:B------:R-:W-:Y:S02]  /*31f0*/  LOP3.LUT R17, R17, 0x1, RZ, 0xc0, !PT ;  /* 0x0000000111117812 */ /* 0x000fe400078ec0ff */
[----:B------:R-:W-:Y:S02]  /*3200*/  SHF.L.U32 R16, R16, R25, RZ ;  /* 0x0000001910107219 */ /* 0x000fe400000006ff */
[----:B------:R-:W-:-:S02]  /*3210*/  IADD3 R25, PT, PT, -R24, UR4, RZ ;  /* 0x0000000418197c10 */ /* 0x000fc4000fffe1ff */
[-C--:B---3--:R-:W-:Y:S02]  /*3220*/  SHF.R.U32.HI R18, RZ, R22.reuse, R18 ;  /* 0x00000016ff127219 */ /* 0x088fe40000011612 */
[----:B------:R-:W-:Y:S01]  /*3230*/  SHF.R.U32.HI R19, RZ, R22, R19 ;  /* 0x00000016ff137219 */ /* 0x000fe20000011613 */
[----:B------:R-:W-:Y:S01]  /*3240*/  VIADD R28, R25, 0xfffffffe ;  /* 0xfffffffe191c7836 */ /* 0x000fe20000000000 */
[----:B------:R-:W-:Y:S02]  /*3250*/  LOP3.LUT R18, R18, 0x1, RZ, 0xc0, !PT ;  /* 0x0000000112127812 */ /* 0x000fe400078ec0ff */
[----:B------:R-:W-:Y:S02]  /*3260*/  LOP3.LUT R19, R19, 0x1, RZ, 0xc0, !PT ;  /* 0x0000000113137812 */ /* 0x000fe400078ec0ff */
[----:B------:R-:W-:Y:S02]  /*3270*/  SHF.L.U32 R17, R17, R28, RZ ;  /* 0x0000001c11117219 */ /* 0x000fe400000006ff */
[----:B----4-:R-:W-:-:S02]  /*3280*/  SHF.R.U32.HI R12, RZ, R22, R12 ;  /* 0x00000016ff0c7219 */ /* 0x010fc4000001160c */
[----:B------:R-:W-:Y:S01]  /*3290*/  LOP3.LUT R16, R17, R16, R23, 0xfe, !PT ;  /* 0x0000001011107212 */ /* 0x000fe200078efe17 */
[----:B------:R-:W-:-:S05]  /*32a0*/  VIADD R17, R25, 0xfffffffd ;  /* 0xfffffffd19117836 */ /* 0x000fca0000000000 */
[----:B------:R-:W-:Y:S01]  /*32b0*/  SHF.L.U32 R17, R18, R17, RZ ;  /* 0x0000001112117219 */ /* 0x000fe200000006ff */
[----:B------:R-:W-:Y:S01]  /*32c0*/  VIADD R18, R25, 0xfffffffc ;  /* 0xfffffffc19127836 */ /* 0x000fe20000000000 */
[----:B------:R-:W-:-:S04]  /*32d0*/  LOP3.LUT R12, R12, 0x1, RZ, 0xc0, !PT ;  /* 0x000000010c0c7812 */ /* 0x000fc800078ec0ff */
[----:B------:R-:W-:Y:S02]  /*32e0*/  SHF.L.U32 R18, R19, R18, RZ ;  /* 0x0000001213127219 */ /* 0x000fe400000006ff */
[-C--:B------:R-:W-:Y:S01]  /*32f0*/  SHF.R.U32.HI R19, RZ, R22.reuse, R13 ;  /* 0x00000016ff137219 */ /* 0x080fe2000001160d */
[----:B------:R-:W-:Y:S01]  /*3300*/  VIADD R13, R25, 0xfffffffb ;  /* 0xfffffffb190d7836 */ /* 0x000fe20000000000 */
[----:B------:R-:W-:Y:S02]  /*3310*/  LOP3.LUT R18, R18, R17, R16, 0xfe, !PT ;  /* 0x0000001112127212 */ /* 0x000fe400078efe10 */
[----:B------:R-:W-:Y:S01]  /*3320*/  LOP3.LUT R19, R19, 0x1, RZ, 0xc0, !PT ;  /* 0x0000000113137812 */ /* 0x000fe200078ec0ff */
[----:B------:R-:W2:Y:S01]  /*3330*/  LDL.64 R16, [R26+0x20] ;  /* 0x000020001a107983 */ /* 0x000ea20000100a00 */
[----:B------:R-:W-:Y:S01]  /*3340*/  SHF.L.U32 R13, R12, R13, RZ ;  /* 0x0000000d0c0d7219 */ /* 0x000fe200000006ff */
[----:B------:R-:W-:Y:S01]  /*3350*/  VIADD R12, R25, 0xfffffffa ;  /* 0xfffffffa190c7836 */ /* 0x000fe20000000000 */
[----:B-----5:R-:W-:-:S04]  /*3360*/  SHF.R.U32.HI R14, RZ, R22, R14 ;  /* 0x00000016ff0e7219 */ /* 0x020fc8000001160e */
[----:B------:R-:W-:Y:S02]  /*3370*/  SHF.L.U32 R12, R19, R12, RZ ;  /* 0x0000000c130c7219 */ /* 0x000fe400000006ff */
[----:B------:R-:W-:Y:S01]  /*3380*/  SHF.R.U32.HI R19, RZ, R22, R15 ;  /* 0x00000016ff137219 */ /* 0x000fe2000001160f */
[C---:B------:R-:W-:Y:S01]  /*3390*/  VIADD R15, R25.reuse, 0xfffffff9 ;  /* 0xfffffff9190f7836 */ /* 0x040fe20000000000 */
[----:B------:R-:W-:Y:S02]  /*33a0*/  LOP3.LUT R14, R14, 0x1, RZ, 0xc0, !PT ;  /* 0x000000010e0e7812 */ /* 0x000fe400078ec0ff */
[----:B------:R-:W-:Y:S02]  /*33b0*/  LOP3.LUT R18, R12, R13, R18, 0xfe, !PT ;  /* 0x0000000d0c127212 */ /* 0x000fe400078efe12 */
[----:B------:R-:W-:Y:S01]  /*33c0*/  SHF.L.U32 R15, R14, R15, RZ ;  /* 0x0000000f0e0f7219 */ /* 0x000fe200000006ff */
[----:B------:R-:W3:Y:S01]  /*33d0*/  LDL.64 R12, [R26+0x28] ;  /* 0x000028001a0c7983 */ /* 0x000ee20000100a00 */
[----:B------:R-:W-:Y:S01]  /*33e0*/  VIADD R14, R25, 0xfffffff8 ;  /* 0xfffffff8190e7836 */ /* 0x000fe20000000000 */
[----:B------:R-:W-:-:S04]  /*33f0*/  LOP3.LUT R19, R19, 0x1, RZ, 0xc0, !PT ;  /* 0x0000000113137812 */ /* 0x000fc800078ec0ff */
[----:B------:R-:W-:-:S04]  /*3400*/  SHF.L.U32 R14, R19, R14, RZ ;  /* 0x0000000e130e7219 */ /* 0x000fc800000006ff */
[----:B------:R-:W-:Y:S02]  /*3410*/  LOP3.LUT R23, R14, R15, R18, 0xfe, !PT ;  /* 0x0000000f0e177212 */ /* 0x000fe400078efe12 */
[----:B------:R-:W4:Y:S04]  /*3420*/  LDL.64 R14, [R26+0x30] ;  /* 0x000030001a0e7983 */ /* 0x000f280000100a00 */
[----:B------:R0:W5:Y:S01]  /*3430*/  LDL.64 R18, [R26+0x38] ;  /* 0x000038001a127983 */ /* 0x0001620000100a00 */
[C---:B------:R-:W-:Y:S02]  /*3440*/  VIADD R27, R25.reuse, 0xfffffff7 ;  /* 0xfffffff7191b7836 */ /* 0x040fe40000000000 */
[----:B------:R-:W-:Y:S02]  /*3450*/  VIADD R28, R25, 0xfffffff6 ;  /* 0xfffffff6191c7836 */ /* 0x000fe40000000000 */
[----:B------:R-:W-:-:S02]  /*3460*/  VIADD R24, R24, 0x10 ;  /* 0x0000001018187836 */ /* 0x000fc40000000000 */
[----:B0-----:R-:W-:-:S03]  /*3470*/  VIADD R26, R25, 0xfffffff4 ;  /* 0xfffffff4191a7836 */ /* 0x001fc60000000000 */
[----:B------:R-:W-:Y:S02]  /*3480*/  ISETP.NE.AND P0, PT, R24, R3, PT ;  /* 0x000000031800720c */ /* 0x000fe40003f05270 */
[-C--:B--2---:R-:W-:Y:S02]  /*3490*/  SHF.R.U32.HI R16, RZ, R22.reuse, R16 ;  /* 0x00000016ff107219 */ /* 0x084fe40000011610 */
[----:B------:R-:W-:Y:S02]  /*34a0*/  SHF.R.U32.HI R17, RZ, R22, R17 ;  /* 0x00000016ff117219 */ /* 0x000fe40000011611 */
[----:B------:R-:W-:Y:S02]  /*34b0*/  LOP3.LUT R16, R16, 0x1, RZ, 0xc0, !PT ;  /* 0x0000000110107812 */ /* 0x000fe400078ec0ff */
[----:B------:R-:W-:Y:S02]  /*34c0*/  LOP3.LUT R17, R17, 0x1, RZ, 0xc0, !PT ;  /* 0x0000000111117812 */ /* 0x000fe400078ec0ff */
[----:B------:R-:W-:-:S02]  /*34d0*/  SHF.L.U32 R16, R16, R27, RZ ;  /* 0x0000001b10107219 */ /* 0x000fc400000006ff */
[----:B------:R-:W-:-:S04]  /*34e0*/  SHF.L.U32 R17, R17, R28, RZ ;  /* 0x0000001c11117219 */ /* 0x000fc800000006ff */
[----:B------:R-:W-:Y:S02]  /*34f0*/  LOP3.LUT R16, R17, R16, R23, 0xfe, !PT ;  /* 0x0000001011107212 */ /* 0x000fe400078efe17 */
[-C--:B---3--:R-:W-:Y:S02]  /*3500*/  SHF.R.U32.HI R13, RZ, R22.reuse, R13 ;  /* 0x00000016ff0d7219 */ /* 0x088fe4000001160d */
[----:B------:R-:W-:Y:S02]  /*3510*/  SHF.R.U32.HI R12, RZ, R22, R12 ;  /* 0x00000016ff0c7219 */ /* 0x000fe4000001160c */
[----:B------:R-:W-:Y:S01]  /*3520*/  LOP3.LUT R17, R13, 0x1, RZ, 0xc0, !PT ;  /* 0x000000010d117812 */ /* 0x000fe200078ec0ff */
[----:B------:R-:W-:Y:S01]  /*3530*/  VIADD R13, R25, 0xfffffff5 ;  /* 0xfffffff5190d7836 */ /* 0x000fe20000000000 */
[----:B------:R-:W-:Y:S02]  /*3540*/  LOP3.LUT R12, R12, 0x1, RZ, 0xc0, !PT ;  /* 0x000000010c0c7812 */ /* 0x000fe400078ec0ff */
[----:B------:R-:W-:Y:S01]  /*3550*/  SHF.L.U32 R17, R17, R26, RZ ;  /* 0x0000001a11117219 */ /* 0x000fe200000006ff */
[C---:B------:R-:W-:Y:S01]  /*3560*/  VIADD R26, R25.reuse, 0xfffffff2 ;  /* 0xfffffff2191a7836 */ /* 0x040fe20000000000 */
[----:B------:R-:W-:Y:S01]  /*3570*/  SHF.L.U32 R13, R12, R13, RZ ;  /* 0x0000000d0c0d7219 */ /* 0x000fe200000006ff */
[----:B------:R-:W-:Y:S01]  /*3580*/  VIADD R12, R25, 0xfffffff3 ;  /* 0xfffffff3190c7836 */ /* 0x000fe20000000000 */
[----:B----4-:R-:W-:-:S02]  /*3590*/  SHF.R.U32.HI R14, RZ, R22, R14 ;  /* 0x00000016ff0e7219 */ /* 0x010fc4000001160e */
[-C--:B------:R-:W-:Y:S02]  /*35a0*/  SHF.R.U32.HI R15, RZ, R22.reuse, R15 ;  /* 0x00000016ff0f7219 */ /* 0x080fe4000001160f */
[----:B------:R-:W-:Y:S01]  /*35b0*/  LOP3.LUT R16, R17, R13, R16, 0xfe, !PT ;  /* 0x0000000d11107212 */ /* 0x000fe200078efe10 */
[----:B------:R-:W-:Y:S01]  /*35c0*/  VIADD R17, R25, 0xfffffff1 ;  /* 0xfffffff119117836 */ /* 0x000fe20000000000 */
[----:B------:R-:W-:Y:S02]  /*35d0*/  LOP3.LUT R13, R14, 0x1, RZ, 0xc0, !PT ;  /* 0x000000010e0d7812 */ /* 0x000fe400078ec0ff */
[----:B------:R-:W-:Y:S02]  /*35e0*/  LOP3.LUT R15, R15, 0x1, RZ, 0xc0, !PT ;  /* 0x000000010f0f7812 */ /* 0x000fe400078ec0ff */
[-C--:B-----5:R-:W-:Y:S02]  /*35f0*/  SHF.R.U32.HI R18, RZ, R22.reuse, R18 ;  /* 0x00000016ff127219 */ /* 0x0a0fe40000011612 */
[----:B------:R-:W-:-:S02]  /*3600*/  SHF.R.U32.HI R19, RZ, R22, R19 ;  /* 0x00000016ff137219 */ /* 0x000fc40000011613 */
[----:B------:R-:W-:Y:S01]  /*3610*/  SHF.L.U32 R13, R13, R12, RZ ;  /* 0x0000000c0d0d7219 */ /* 0x000fe200000006ff */
[----:B------:R-:W-:Y:S01]  /*3620*/  VIADD R12, R25, 0xfffffff0 ;  /* 0xfffffff0190c7836 */ /* 0x000fe20000000000 */
[----:B------:R-:W-:Y:S02]  /*3630*/  SHF.L.U32 R15, R15, R26, RZ ;  /* 0x0000001a0f0f7219 */ /* 0x000fe400000006ff */
[----:B------:R-:W-:Y:S02]  /*3640*/  LOP3.LUT R18, R18, 0x1, RZ, 0xc0, !PT ;  /* 0x0000000112127812 */ /* 0x000fe400078ec0ff */
[----:B------:R-:W-:Y:S02]  /*3650*/  LOP3.LUT R19, R19, 0x1, RZ, 0xc0, !PT ;  /* 0x0000000113137812 */ /* 0x000fe400078ec0ff */
[----:B------:R-:W-:Y:S02]  /*3660*/  LOP3.LUT R13, R15, R13, R16, 0xfe, !PT ;  /* 0x0000000d0f0d7212 */ /* 0x000fe400078efe10 */
[----:B------:R-:W-:-:S02]  /*3670*/  SHF.L.U32 R18, R18, R17, RZ ;  /* 0x0000001112127219 */ /* 0x000fc400000006ff */
[----:B------:R-:W-:-:S04]  /*3680*/  SHF.L.U32 R12, R19, R12, RZ ;  /* 0x0000000c130c7219 */ /* 0x000fc800000006ff */
[----:B------:R-:W-:Y:S01]  /*3690*/  LOP3.LUT R23, R12, R18, R13, 0xfe, !PT ;  /* 0x000000120c177212 */ /* 0x000fe200078efe0d */
[----:B------:R-:W-:Y:S06]  /*36a0*/  @P0 BRA `(.L_x_51) ;  /* 0xfffffff800a40947 */ /* 0x000fec000383ffff */
[----:B------:R-:W-:Y:S05]  /*36b0*/  BSYNC.RECONVERGENT B7 ;  /* 0x0000000000077941 */ /* 0x000fea0003800200 */
.L_x_50:
[----:B------:R-:W-:-:S07]  /*36c0*/  IMAD.MOV.U32 R24, RZ, RZ, R3 ;  /* 0x000000ffff187224 */ /* 0x000fce00078e0003 */
.L_x_49:
        /* <DEDUP_REMOVED lines=23> */
[----:B----4-:R-:W-:Y:S02]  /*3840*/  SHF.R.U32.HI R16, RZ, R22, R16 ;  /* 0x00000016ff107219 */ /* 0x010fe40000011610 */
[----:B-1----:R-:W-:Y:S01]  /*3850*/  SHF.L.U32 R26, R13, R28, RZ ;  /* 0x0000001c0d1a7219 */ /* 0x002fe200000006ff */
[----:B------:R-:W-:Y:S01]  /*3860*/  VIADD R13, R12, 0xfffffffd ;  /* 0xfffffffd0c0d7836 */ /* 0x000fe20000000000 */
[----:B------:R-:W-:Y:S02]  /*3870*/  LOP3.LUT R15, R15, 0x1, RZ, 0xc0, !PT ;  /* 0x000000010f0f7812 */ /* 0x000fe400078ec0ff */
[----:B------:R-:W-:-:S02]  /*3880*/  LOP3.LUT R16, R16, 0x1, RZ, 0xc0, !PT ;  /* 0x0000000110107812 */ /* 0x000fc400078ec0ff */
[----:B------:R-:W-:Y:S01]  /*3890*/  SHF.L.U32 R13, R14, R13, RZ ;  /* 0x0000000d0e0d7219 */ /* 0x000fe200000006ff */
[C---:B------:R-:W-:Y:S01]  /*38a0*/  VIADD R14, R12.reuse, 0xfffffffc ;  /* 0xfffffffc0c0e7836 */ /* 0x040fe20000000000 */
[----:B------:R-:W-:Y:S02]  /*38b0*/  SHF.R.U32.HI R17, RZ, R22, R17 ;  /* 0x00000016ff117219 */ /* 0x000fe40000011611 */
[----:B------:R-:W-:Y:S01]  /*38c0*/  LOP3.LUT R25, R13, R25, R26, 0xfe, !PT ;  /* 0x000000190d197212 */ /* 0x000fe200078efe1a */
[----:B------:R-:W-:Y:S01]  /*38d0*/  VIADD R13, R12, 0xfffffffb ;  /* 0xfffffffb0c0d7836 */ /* 0x000fe20000000000 */
[----:B------:R-:W-:Y:S02]  /*38e0*/  SHF.L.U32 R14, R15, R14, RZ ;  /* 0x0000000e0f0e7219 */ /* 0x000fe400000006ff */
[----:B-----5:R-:W-:Y:S02]  /*38f0*/  SHF.R.U32.HI R18, RZ, R22, R18 ;  /* 0x00000016ff127219 */ /* 0x020fe40000011612 */
[----:B------:R-:W-:-:S02]  /*3900*/  SHF.L.U32 R13, R16, R13, RZ ;  /* 0x0000000d100d7219 */ /* 0x000fc400000006ff */
[----:B------:R-:W-:Y:S02]  /*3910*/  LOP3.LUT R17, R17, 0x1, RZ, 0xc0, !PT ;  /* 0x0000000111117812 */ /* 0x000fe400078ec0ff */
[----:B------:R-:W-:Y:S01]  /*3920*/  LOP3.LUT R25, R13, R25, R14, 0xfe, !PT ;  /* 0x000000190d197212 */ /* 0x000fe200078efe0e */
[C---:B------:R-:W-:Y:S01]  /*3930*/  VIADD R14, R12.reuse, 0xfffffffa ;  /* 0xfffffffa0c0e7836 */ /* 0x040fe20000000000 */
[----:B------:R-:W-:Y:S01]  /*3940*/  SHF.R.U32.HI R19, RZ, R22, R19 ;  /* 0x00000016ff137219 */ /* 0x000fe20000011613 */
[----:B------:R-:W-:Y:S01]  /*3950*/  VIADD R13, R12, 0xfffffff9 ;  /* 0xfffffff90c0d7836 */ /* 0x000fe20000000000 */
[----:B------:R-:W-:Y:S01]  /*3960*/  LOP3.LUT R18, R18, 0x1, RZ, 0xc0, !PT ;  /* 0x0000000112127812 */ /* 0x000fe200078ec0ff */
[----:B------:R-:W-:Y:S01]  /*3970*/  VIADD R12, R12, 0xfffffff8 ;  /* 0xfffffff80c0c7836 */ /* 0x000fe20000000000 */
[----:B------:R-:W-:Y:S02]  /*3980*/  SHF.L.U32 R14, R17, R14, RZ ;  /* 0x0000000e110e7219 */ /* 0x000fe400000006ff */
[----:B------:R-:W-:-:S02]  /*3990*/  LOP3.LUT R19, R19, 0x1, RZ, 0xc0, !PT ;  /* 0x0000000113137812 */ /* 0x000fc400078ec0ff */
[----:B------:R-:W-:Y:S02]  /*39a0*/  SHF.L.U32 R13, R18, R13, RZ ;  /* 0x0000000d120d7219 */ /* 0x000fe400000006ff */
[----:B------:R-:W-:Y:S02]  /*39b0*/  SHF.L.U32 R12, R19, R12, RZ ;  /* 0x0000000c130c7219 */ /* 0x000fe400000006ff */
[----:B------:R-:W-:-:S04]  /*39c0*/  LOP3.LUT R14, R13, R25, R14, 0xfe, !PT ;  /* 0x000000190d0e7212 */ /* 0x000fc800078efe0e */
[----:B------:R-:W-:-:S07]  /*39d0*/  LOP3.LUT R23, R23, R14, R12, 0xfe, !PT ;  /* 0x0000000e17177212 */ /* 0x000fce00078efe0c */
.L_x_53:
        /* <DEDUP_REMOVED lines=18> */
[----:B------:R-:W-:Y:S01]  /*3b00*/  SHF.R.U32.HI R16, RZ, R22, R15 ;  /* 0x00000016ff107219 */ /* 0x000fe2000001160f */
[C---:B------:R-:W-:Y:S01]  /*3b10*/  VIADD R15, R12.reuse, 0xfffffffd ;  /* 0xfffffffd0c0f7836 */ /* 0x040fe20000000000 */
[----:B------:R-:W-:Y:S01]  /*3b20*/  LOP3.LUT R19, R19, 0x1, RZ, 0xc0, !PT ;  /* 0x0000000113137812 */ /* 0x000fe200078ec0ff */
[----:B------:R-:W-:Y:S01]  /*3b30*/  VIADD R17, R12, 0xfffffffc ;  /* 0xfffffffc0c117836 */ /* 0x000fe20000000000 */
[----:B------:R-:W-:-:S02]  /*3b40*/  LOP3.LUT R14, R14, 0x1, RZ, 0xc0, !PT ;  /* 0x000000010e0e7812 */ /* 0x000fc400078ec0ff */
[----:B------:R-:W-:Y:S02]  /*3b50*/  SHF.L.U32 R18, R19, R18, RZ ;  /* 0x0000001213127219 */ /* 0x000fe400000006ff */
[----:B------:R-:W-:Y:S02]  /*3b60*/  LOP3.LUT R16, R16, 0x1, RZ, 0xc0, !PT ;  /* 0x0000000110107812 */ /* 0x000fe400078ec0ff */
[----:B------:R-:W-:Y:S02]  /*3b70*/  SHF.L.U32 R14, R14, R15, RZ ;  /* 0x0000000f0e0e7219 */ /* 0x000fe400000006ff */
[----:B------:R-:W-:Y:S02]  /*3b80*/  SHF.L.U32 R16, R16, R17, RZ ;  /* 0x0000001110107219 */ /* 0x000fe400000006ff */
[----:B------:R-:W-:-:S04]  /*3b90*/  LOP3.LUT R14, R14, R13, R18, 0xfe, !PT ;  /* 0x0000000d0e0e7212 */ /* 0x000fc800078efe12 */
[----:B------:R-:W-:-:S07]  /*3ba0*/  LOP3.LUT R23, R23, R14, R16, 0xfe, !PT ;  /* 0x0000000e17177212 */ /* 0x000fce00078efe10 */
.L_x_54:
        /* <DEDUP_REMOVED lines=25> */
.L_x_52:
[----:B------:R-:W0:Y:S01]  /*3d40*/  LDCU UR4, c[0x0][0x380] ;  /* 0x00007000ff0477ac */ /* 0x000e220008000800 */
[C---:B------:R-:W-:Y:S02]  /*3d50*/  IMAD R12, R22.reuse, 0x4, R7 ;  /* 0x00000004160c7824 */ /* 0x040fe400078e0207 */
[----:B------:R-:W-:-:S03]  /*3d60*/  VIADD R22, R22, 0x1 ;  /* 0x0000000116167836 */ /* 0x000fc60000000000 */
[----:B------:R1:W-:Y:S01]  /*3d70*/  STL [R12], R23 ;  /* 0x000000170c007387 */ /* 0x0003e20000100800 */
[----:B0-----:R-:W-:-:S05]  /*3d80*/  IMAD.U32 R13, RZ, RZ, UR4 ;  /* 0x00000004ff0d7e24 */ /* 0x001fca000f8e00ff */
[----:B------:R-:W-:-:S13]  /*3d90*/  ISETP.NE.AND P0, PT, R22, R13, PT ;  /* 0x0000000d1600720c */ /* 0x000fda0003f05270 */
[----:B-1----:R-:W-:Y:S05]  /*3da0*/  @P0 BRA `(.L_x_55) ;  /* 0xfffffff000cc0947 */ /* 0x002fea000383ffff */
[----:B------:R-:W-:Y:S05]  /*3db0*/  BSYNC.RECONVERGENT B6 ;  /* 0x0000000000067941 */ /* 0x000fea0003800200 */
.L_x_48:
        /* <DEDUP_REMOVED lines=9> */
.L_x_58:
[----:B------:R-:W-:Y:S01]  /*3e50*/  VIADD R12, R12, 0x1 ;  /* 0x000000010c0c7836 */ /* 0x000fe20000000000 */
[----:B------:R-:W-:Y:S01]  /*3e60*/  PLOP3.LUT P0, PT, PT, PT, PT, 0x8, 0x80 ;  /* 0x000000000080781c */ /* 0x000fe20003f0e170 */
[----:B------:R-:W-:Y:S01]  /*3e70*/  IMAD.MOV.U32 R22, RZ, RZ, 0x8 ;  /* 0x00000008ff167424 */ /* 0x000fe200078e00ff */
[----:B------:R-:W-:Y:S02]  /*3e80*/  PLOP3.LUT P1, PT, PT, PT, PT, 0x80, 0x8 ;  /* 0x000000000008781c */ /* 0x000fe40003f2f070 */
[----:B0-----:R-:W-:-:S13]  /*3e90*/  ISETP.NE.AND P2, PT, R12, R13, PT ;  /* 0x0000000d0c00720c */ /* 0x001fda0003f45270 */
        /* <DEDUP_REMOVED lines=9> */
.L_x_57:
[----:B------:R-:W-:Y:S05]  /*3f30*/  @P0 BREAK.RELIABLE B6 ;  /* 0x0000000000060942 */ /* 0x000fea0003800100 */
[----:B------:R-:W-:Y:S01]  /*3f40*/  IMAD.MOV.U32 R15, RZ, RZ, RZ ;  /* 0x000000ffff0f7224 */ /* 0x000fe200078e00ff */
[----:B------:R-:W-:Y:S06]  /*3f50*/  @P0 BRA `(.L_x_36) ;  /* 0x0000003000300947 */ /* 0x000fec0003800000 */
[----:B------:R-:W-:Y:S05]  /*3f60*/  BSYNC.RELIABLE B6 ;  /* 0x0000000000067941 */ /* 0x000fea0003800100 */
.L_x_56:
[----:B------:R-:W-:Y:S01]  /*3f70*/  PLOP3.LUT P0, PT, PT, PT, PT, 0x8, 0x80 ;  /* 0x000000000080781c */ /* 0x000fe20003f0e170 */
[----:B------:R-:W-:Y:S01]  /*3f80*/  IMAD.MOV.U32 R22, RZ, RZ, 0x8 ;  /* 0x00000008ff167424 */ /* 0x000fe200078e00ff */
[----:B------:R-:W-:-:S13]  /*3f90*/  PLOP3.LUT P1, PT, PT, PT, PT, 0x80, 0x8 ;  /* 0x000000000008781c */ /* 0x000fda0003f2f070 */
.L_x_26:
[C---:B------:R-:W-:Y:S01]  /*3fa0*/  ISETP.NE.AND P2, PT, R13.reuse, RZ, PT ;  /* 0x000000ff0d00720c */ /* 0x040fe20003f45270 */
[----:B------:R-:W-:Y:S01]  /*3fb0*/  BSSY.RECONVERGENT B7, `(.L_x_59) ;  /* 0x000000d000077945 */ /* 0x000fe20003800200 */
[----:B------:R-:W-:-:S11]  /*3fc0*/  ISETP.GE.AND P3, PT, R13, 0x1, PT ;  /* 0x000000010d00780c */ /* 0x000fd60003f66270 */
[----:B------:R-:W-:Y:S05]  /*3fd0*/  @!P2 BRA `(.L_x_60) ;  /* 0x000000000028a947 */ /* 0x000fea0003800000 */
[----:B0-----:R-:W-:Y:S02]  /*3fe0*/  IMAD.MOV.U32 R12, RZ, RZ, RZ ;  /* 0x000000ffff0c7224 */ /* 0x001fe400078e00ff */
[----:B------:R-:W-:-:S07]  /*3ff0*/  IMAD.MOV.U32 R17, RZ, RZ, RZ ;  /* 0x000000ffff117224 */ /* 0x000fce00078e00ff */
.L_x_61:
[----:B-1----:R-:W-:-:S05]  /*4000*/  IMAD.U32 R15, R12, 0x4, R1 ;  /* 0x000000040c0f7824 */ /* 0x002fca00078e0001 */
[----:B------:R-:W2:Y:S01]  /*4010*/  LDL R14, [R15+0xd8] ;  /* 0x0000d8000f0e7983 */ /* 0x000ea20000100800 */
[----:B------:R-:W-:-:S05]  /*4020*/  IADD3 R12, P2, PT, R12, 0x1, RZ ;  /* 0x000000010c0c7810 */ /* 0x000fca0007f5e0ff */
[----:B------:R-:W-:Y:S01]  /*4030*/  IMAD.X R17, RZ, RZ, R17, P2 ;  /* 0x000000ffff117224 */ /* 0x000fe200010e0611 */
[----:B------:R-:W-:-:S04]  /*4040*/  ISETP.GE.U32.AND P2, PT, R12, R13, PT ;  /* 0x0000000d0c00720c */ /* 0x000fc80003f46070 */
[----:B------:R-:W-:Y:S01]  /*4050*/  ISETP.GE.U32.AND.EX P2, PT, R17, R8, PT, P2 ;  /* 0x000000081100720c */ /* 0x000fe20003f46120 */
[----:B--2---:R1:W-:-:S12]  /*4060*/  STL [R15+0x6c], R14 ;  /* 0x00006c0e0f007387 */ /* 0x0043d80000100800 */
[----:B------:R-:W-:Y:S05]  /*4070*/  @!P2 BRA `(.L_x_61) ;  /* 0xfffffffc00e0a947 */ /* 0x000fea000383ffff */
.L_x_60:
[----:B------:R-:W-:Y:S05]  /*4080*/  BSYNC.RECONVERGENT B7 ;  /* 0x0000000000077941 */ /* 0x000fea0003800200 */
.L_x_59:
[----:B------:R-:W-:Y:S05]  /*4090*/  @!P3 BRA `(.L_x_62) ;  /* 0x0000000000c8b947 */ /* 0x000fea0003800000 */
[----:B------:R-:W-:Y:S01]  /*40a0*/  BSSY.RECONVERGENT B7, `(.L_x_63) ;  /* 0x000001d000077945 */ /* 0x000fe20003800200 */
[----:B0-----:R-:W-:-:S07]  /*40b0*/  IMAD.MOV.U32 R12, RZ, RZ, RZ ;  /* 0x000000ffff0c7224 */ /* 0x001fce00078e00ff */
.L_x_68:
[----:B------:R-:W-:-:S05]  /*40c0*/  IMAD R13, R12, 0x4, R7 ;  /* 0x000000040c0d7824 */ /* 0x000fca00078e0207 */
[----:B-1----:R0:W5:Y:S01]  /*40d0*/  LDL R15, [R13] ;  /* 0x000000000d0f7983 */ /* 0x0021620000100800 */
[----:B------:R-:W-:Y:S01]  /*40e0*/  BSSY.RECONVERGENT B8, `(.L_x_64) ;  /* 0x0000013000087945 */ /* 0x000fe20003800200 */
[----:B------:R-:W-:-:S07]  /*40f0*/  IMAD.MOV.U32 R14, RZ, RZ, RZ ;  /* 0x000000ffff0e7224 */ /* 0x000fce00078e00ff */
.L_x_66:
[----:B0----5:R-:W-:-:S04]  /*4100*/  SHF.R.U32.HI R13, RZ, R14, R15 ;  /* 0x0000000eff0d7219 */ /* 0x021fc8000001160f */
[----:B------:R-:W-:-:S04]  /*4110*/  LOP3.LUT R13, R13, 0x1, RZ, 0xc0, !PT ;  /* 0x000000010d0d7812 */ /* 0x000fc800078ec0ff */
[----:B------:R-:W-:-:S13]  /*4120*/  ISETP.NE.U32.AND P2, PT, R13, 0x1, PT ;  /* 0x000000010d00780c */ /* 0x000fda0003f45070 */
[----:B------:R-:W-:Y:S05]  /*4130*/  @!P2 BRA `(.L_x_65) ;  /* 0x00000000001ca947 */ /* 0x000fea0003800000 */
[----:B------:R-:W0:Y:S01]  /*4140*/  LDCU UR4, c[0x0][0x380] ;  /* 0x00007000ff0477ac */ /* 0x000e220008000800 */
[----:B------:R-:W-:Y:S02]  /*4150*/  VIADD R14, R14, 0x1 ;  /* 0x000000010e0e7836 */ /* 0x000fe40000000000 */
[----:B0-----:R-:W-:-:S05]  /*4160*/  IMAD.U32 R13, RZ, RZ, UR4 ;  /* 0x00000004ff0d7e24 */ /* 0x001fca000f8e00ff */
[----:B------:R-:W-:-:S13]  /*4170*/  ISETP.NE.AND P2, PT, R14, R13, PT ;  /* 0x0000000d0e00720c */ /* 0x000fda0003f45270 */
[----:B------:R-:W-:Y:S05]  /*4180*/  @P2 BRA `(.L_x_66) ;  /* 0xfffffffc00dc2947 */ /* 0x000fea000383ffff */
[----:B------:R-:W-:Y:S01]  /*4190*/  IMAD.MOV.U32 R14, RZ, RZ, RZ ;  /* 0x000000ffff0e7224 */ /* 0x000fe200078e00ff */
[----:B------:R-:W-:Y:S06]  /*41a0*/  BRA `(.L_x_67) ;  /* 0x0000000000187947 */ /* 0x000fec0003800000 */
.L_x_65:
[----:B------:R-:W0:Y:S01]  /*41b0*/  LDCU UR4, c[0x0][0x380] ;  /* 0x00007000ff0477ac */ /* 0x000e220008000800 */
[----:B------:R-:W-:Y:S01]  /*41c0*/  LOP3.LUT R14, RZ, R14, RZ, 0x33, !PT ;  /* 0x0000000eff0e7212 */ /* 0x000fe200078e33ff */
[----:B------:R-:W-:Y:S02]  /*41d0*/  IMAD.MOV.U32 R15, RZ, RZ, 0x1 ;  /* 0x00000001ff0f7424 */ /* 0x000fe400078e00ff */
[----:B0-----:R-:W-:-:S04]  /*41e0*/  IMAD.U32 R13, RZ, RZ, UR4 ;  /* 0x00000004ff0d7e24 */ /* 0x001fc8000f8e00ff */
[----:B------:R-:W-:-:S05]  /*41f0*/  IMAD.IADD R14, R14, 0x1, R13 ;  /* 0x000000010e0e7824 */ /* 0x000fca00078e020d */
[----:B------:R-:W-:-:S07]  /*4200*/  SHF.L.U32 R14, R15, R14, RZ ;  /* 0x0000000e0f0e7219 */ /* 0x000fce00000006ff */
.L_x_67:
[----:B------:R-:W-:Y:S05]  /*4210*/  BSYNC.RECONVERGENT B8 ;  /* 0x0000000000087941 */ /* 0x000fea0003800200 */
.L_x_64:
[C---:B------:R-:W-:Y:S02]  /*4220*/  IMAD R15, R12.reuse, 0x4, R1 ;  /* 0x000000040c0f7824 */ /* 0x040fe400078e0201 */
[----:B------:R-:W-:-:S03]  /*4230*/  VIADD R12, R12, 0x1 ;  /* 0x000000010c0c7836 */ /* 0x000fc60000000000 */
[----:B------:R0:W-:Y:S02]  /*4240*/  STL [R15], R14 ;  /* 0x0000000e0f007387 */ /* 0x0001e40000100800 */
[----:B------:R-:W-:-:S13]  /*4250*/  ISETP.NE.AND P2, PT, R12, R13, PT ;  /* 0x0000000d0c00720c */ /* 0x000fda0003f45270 */
[----:B0-----:R-:W-:Y:S05]  /*4260*/  @P2 BRA `(.L_x_68) ;  /* 0xfffffffc00942947 */ /* 0x001fea000383ffff */
[----:B------:R-:W-:Y:S05]  /*4270*/  BSYNC.RECONVERGENT B7 ;  /* 0x0000000000077941 */ /* 0x000fea0003800200 */
.L_x_63:
[----:B------:R-:W2:Y:S04]  /*4280*/  LDL R15, [R1+0xd8] ;  /* 0x0000d800010f7983 */ /* 0x000ea80000100800 */
[----:B------:R-:W2:Y:S02]  /*4290*/  LDL R12, [R1] ;  /* 0x00000000010c7983 */ /* 0x000ea40000100800 */
[----:B--2---:R-:W-:-:S05]  /*42a0*/  IMAD.IADD R12, R15, 0x1, -R12 ;  /* 0x000000010f0c7824 */ /* 0x004fca00078e0a0c */
[C---:B------:R-:W-:Y:S02]  /*42b0*/  ISETP.NE.AND P4, PT, R12.reuse, RZ, PT ;  /* 0x000000ff0c00720c */ /* 0x040fe40003f85270 */
[----:B------:R-:W-:-:S11]  /*42c0*/  ISETP.GT.AND P2, PT, R12, RZ, PT ;  /* 0x000000ff0c00720c */ /* 0x000fd60003f44270 */
[----:B------:R-:W-:Y:S05]  /*42d0*/  @P4 BRA `(.L_x_69) ;  /* 0x0000000000304947 */ /* 0x000fea0003800000 */
[----:B------:R-:W0:Y:S01]  /*42e0*/  LDC R13, c[0x0][0x380] ;  /* 0x0000e000ff0d7b82 */ /* 0x000e220000000800 */
[----:B------:R-:W-:-:S07]  /*42f0*/  IMAD.MOV.U32 R12, RZ, RZ, RZ ;  /* 0x000000ffff0c7224 */ /* 0x000fce00078e00ff */
.L_x_70:
[----:B------:R-:W-:-:S05]  /*4300*/  VIADD R12, R12, 0x1 ;  /* 0x000000010c0c7836 */ /* 0x000fca0000000000 */
[----:B0-----:R-:W-:-:S13]  /*4310*/  ISETP.NE.AND P2, PT, R12, R13, PT ;  /* 0x0000000d0c00720c */ /* 0x001fda0003f45270 */
        /* <DEDUP_REMOVED lines=8> */
.L_x_69:
[----:B------:R-:W-:Y:S01]  /*43a0*/  IMAD.MOV.U32 R15, RZ, RZ, RZ ;  /* 0x000000ffff0f7224 */ /* 0x000fe200078e00ff */
[----:B------:R-:W-:Y:S06]  /*43b0*/  @P2 BRA `(.L_x_36) ;  /* 0x0000002c00182947 */ /* 0x000fec0003800000 */
.L_x_62:
[----:B------:R-:W-:Y:S05]  /*43c0*/  @!P1 BRA `(.L_x_71) ;  /* 0x0000002c00109947 */ /* 0x000fea0003800000 */
[----:B------:R-:W-:Y:S05]  /*43d0*/  @!P3 BRA `(.L_x_72) ;  /* 0x0000000c00a0b947 */ /* 0x000fea0003800000 */
[----:B------:R-:W-:Y:S01]  /*43e0*/  BSSY.RECONVERGENT B7, `(.L_x_73) ;  /* 0x00000d3000077945 */ /* 0x000fe20003800200 */
[----:B------:R-:W-:-:S07]  /*43f0*/  IMAD.MOV.U32 R24, RZ, RZ, RZ ;  /* 0x000000ffff187224 */ /* 0x000fce00078e00ff */
.L_x_80:
[----:B------:R-:W2:Y:S01]  /*4400*/  LDCU UR4, c[0x0][0x380] ;  /* 0x00007000ff0477ac */ /* 0x000ea20008000800 */
[----:B------:R-:W-:Y:S02]  /*4410*/  IMAD.MOV.U32 R26, RZ, RZ, RZ ;  /* 0x000000ffff1a7224 */ /* 0x000fe400078e00ff */
[----:B------:R-:W-:Y:S01]  /*4420*/  IMAD.MOV.U32 R23, RZ, RZ, RZ ;  /* 0x000000ffff177224 */ /* 0x000fe200078e00ff */
[----:B--2---:R-:W-:-:S04]  /*4430*/  UIADD3 UR4, UPT, UPT, UR4, -0x1, URZ ;  /* 0xffffffff04047890 */ /* 0x004fc8000fffe0ff */
[----:B------:R-:W-:-:S09]  /*4440*/  UISETP.GE.U32.AND UP0, UPT, UR4, 0xf, UPT ;  /* 0x0000000f0400788c */ /* 0x000fd2000bf06070 */
[----:B------:R-:W-:Y:S05]  /*4450*/  BRA.U !UP0, `(.L_x_74) ;  /* 0x0000000508707547 */ /* 0x000fea000b800000 */
[----:B------:R-:W-:Y:S01]  /*4460*/  BSSY.RECONVERGENT B8, `(.L_x_75) ;  /* 0x000005a000087945 */ /* 0x000fe20003800200 */
[----:B------:R-:W-:Y:S02]  /*4470*/  IMAD.MOV.U32 R26, RZ, RZ, RZ ;  /* 0x000000ffff1a7224 */ /* 0x000fe400078e00ff */
[----:B------:R-:W-:-:S07]  /*4480*/  IMAD.MOV.U32 R23, RZ, RZ, RZ ;  /* 0x000000ffff177224 */ /* 0x000fce00078e00ff */
.L_x_76:
[----:B------:R-:W-:Y:S01]  /*4490*/  IMAD R27, R26, 0x4, R1 ;  /* 0x000000041a1b7824 */ /* 0x000fe200078e0201 */
[----:B------:R-:W2:Y:S04]  /*44a0*/  LDCU UR4, c[0x0][0x380] ;  /* 0x00007000ff0477ac */ /* 0x000ea80008000800 */
[----:B01----:R-:W3:Y:S04]  /*44b0*/  LDL.64 R14, [R27] ;  /* 0x000000001b0e7983 */ /* 0x003ee80000100a00 */
[----:B------:R-:W4:Y:S04]  /*44c0*/  LDL.64 R16, [R27+0x8] ;  /* 0x000008001b107983 */ /* 0x000f280000100a00 */
[----:B------:R-:W5:Y:S04]  /*44d0*/  LDL.64 R18, [R27+0x10] ;  /* 0x000010001b127983 */ /* 0x000f680000100a00 */
[----:B------:R-:W5:Y:S01]  /*44e0*/  LDL.64 R12, [R27+0x18] ;  /* 0x000018001b0c7983 */ /* 0x000f620000100a00 */
[----:B------:R-:W-:-:S05]  /*44f0*/  LOP3.LUT R25, RZ, R26, RZ, 0x33, !PT ;  /* 0x0000001aff197212 */ /* 0x000fca00078e33ff */
[----:B--2---:R-:W-:Y:S01]  /*4500*/  VIADD R25, R25, UR4 ;  /* 0x0000000419197c36 */ /* 0x004fe20008000000 */
[-C--:B---3--:R-:W-:Y:S02]  /*4510*/  SHF.R.U32.HI R14, RZ, R24.reuse, R14 ;  /* 0x00000018ff0e7219 */ /* 0x088fe4000001160e */
[----:B------:R-:W-:Y:S02]  /*4520*/  SHF.R.U32.HI R15, RZ, R24, R15 ;  /* 0x00000018ff0f7219 */ /* 0x000fe4000001160f */
[----:B------:R-:W-:Y:S02]  /*4530*/  LOP3.LUT R14, R14, 0x1, RZ, 0xc0, !PT ;  /* 0x000000010e0e7812 */ /* 0x000fe400078ec0ff */
[----:B------:R-:W-:Y:S02]  /*4540*/  LOP3.LUT R15, R15, 0x1, RZ, 0xc0, !PT ;  /* 0x000000010f0f7812 */ /* 0x000fe400078ec0ff */
[----:B------:R-:W-:Y:S02]  /*4550*/  SHF.L.U32 R14, R14, R25, RZ ;  /* 0x000000190e0e7219 */ /* 0x000fe400000006ff */
[----:B------:R-:W-:-:S02]  /*4560*/  IADD3 R25, PT, PT, -R26, UR4, RZ ;  /* 0x000000041a197c10 */ /* 0x000fc4000fffe1ff */
[-C--:B----4-:R-:W-:Y:S02]  /*4570*/  SHF.R.U32.HI R16, RZ, R24.reuse, R16 ;  /* 0x00000018ff107219 */ /* 0x090fe40000011610 */
[-C--:B------:R-:W-:Y:S01]  /*4580*/  SHF.R.U32.HI R17, RZ, R24.reuse, R17 ;  /* 0x00000018ff117219 */ /* 0x080fe20000011611 */
[----:B------:R-:W-:Y:S01]  /*4590*/  VIADD R28, R25, 0xfffffffe ;  /* 0xfffffffe191c7836 */ /* 0x000fe20000000000 */
[----:B-----5:R-:W-:Y:S02]  /*45a0*/  SHF.R.U32.HI R18, RZ, R24, R18 ;  /* 0x00000018ff127219 */ /* 0x020fe40000011612 */
[----:B------:R-:W-:Y:S02]  /*45b0*/  LOP3.LUT R17, R17, 0x1, RZ, 0xc0, !PT ;  /* 0x0000000111117812 */ /* 0x000fe400078ec0ff */
[----:B------:R-:W-:Y:S02]  /*45c0*/  SHF.L.U32 R15, R15, R28, RZ ;  /* 0x0000001c0f0f7219 */ /* 0x000fe400000006ff */
[----:B------:R-:W-:-:S02]  /*45d0*/  SHF.R.U32.HI R19, RZ, R24, R19 ;  /* 0x00000018ff137219 */ /* 0x000fc40000011613 */
[----:B------:R-:W-:Y:S02]  /*45e0*/  LOP3.LUT R14, R15, R14, R23, 0xfe, !PT ;  /* 0x0000000e0f0e7212 */ /* 0x000fe400078efe17 */
[----:B------:R-:W-:Y:S01]  /*45f0*/  LOP3.LUT R15, R16, 0x1, RZ, 0xc0, !PT ;  /* 0x00000001100f7812 */ /* 0x000fe200078ec0ff */
[----:B------:R-:W-:Y:S01]  /*4600*/  VIADD R16, R25, 0xfffffffd ;  /* 0xfffffffd19107836 */ /* 0x000fe20000000000 */
[----:B------:R-:W-:Y:S02]  /*4610*/  LOP3.LUT R18, R18, 0x1, RZ, 0xc0, !PT ;  /* 0x0000000112127812 */ /* 0x000fe400078ec0ff */
[----:B------:R-:W-:Y:S02]  /*4620*/  LOP3.LUT R19, R19, 0x1, RZ, 0xc0, !PT ;  /* 0x0000000113137812 */ /* 0x000fe400078ec0ff */
[----:B------:R-:W-:Y:S01]  /*4630*/  SHF.L.U32 R15, R15, R16, RZ ;  /* 0x000000100f0f7219 */ /* 0x000fe200000006ff */
[----:B------:R-:W-:-:S05]  /*4640*/  VIADD R16, R25, 0xfffffffc ;  /* 0xfffffffc19107836 */ /* 0x000fca0000000000 */
[----:B------:R-:W-:-:S04]  /*4650*/  SHF.L.U32 R16, R17, R16, RZ ;  /* 0x0000001011107219 */ /* 0x000fc800000006ff */
[----:B------:R-:W-:Y:S01]  /*4660*/  LOP3.LUT R16, R16, R15, R14, 0xfe, !PT ;  /* 0x0000000f10107212 */ /* 0x000fe200078efe0e */
[C---:B------:R-:W-:Y:S02]  /*4670*/  VIADD R15, R25.reuse, 0xfffffffb ;  /* 0xfffffffb190f7836 */ /* 0x040fe40000000000 */
[----:B------:R-:W-:Y:S01]  /*4680*/  VIADD R14, R25, 0xfffffffa ;  /* 0xfffffffa190e7836 */ /* 0x000fe20000000000 */
[----:B------:R-:W-:Y:S02]  /*4690*/  SHF.R.U32.HI R13, RZ, R24, R13 ;  /* 0x00000018ff0d7219 */ /* 0x000fe4000001160d */
[----:B------:R-:W-:Y:S02]  /*46a0*/  SHF.L.U32 R17, R18, R15, RZ ;  /* 0x0000000f12117219 */ /* 0x000fe400000006ff */
[----:B------:R-:W-:Y:S02]  /*46b0*/  SHF.L.U32 R19, R19, R14, RZ ;  /* 0x0000000e13137219 */ /* 0x000fe400000006ff */
[----:B------:R-:W2:Y:S01]  /*46c0*/  LDL.64 R14, [R27+0x20] ;  /* 0x000020001b0e7983 */ /* 0x000ea20000100a00 */
[----:B------:R-:W-:Y:S01]  /*46d0*/  SHF.R.U32.HI R12, RZ, R24, R12 ;  /* 0x00000018ff0c7219 */ /* 0x000fe2000001160c */
[----:B------:R-:W-:Y:S01]  /*46e0*/  VIADD R18, R25, 0xfffffff8 ;  /* 0xfffffff819127836 */ /* 0x000fe20000000000 */
[----:B------:R-:W-:-:S02]  /*46f0*/  LOP3.LUT R16, R19, R17, R16, 0xfe, !PT ;  /* 0x0000001113107212 */ /* 0x000fc400078efe10 */
[----:B------:R-:W-:Y:S01]  /*4700*/  LOP3.LUT R17, R13, 0x1, RZ, 0xc0, !PT ;  /* 0x000000010d117812 */ /* 0x000fe200078ec0ff */
[----:B------:R-:W-:Y:S01]  /*4710*/  VIADD R13, R25, 0xfffffff9 ;  /* 0xfffffff9190d7836 */ /* 0x000fe20000000000 */
[----:B------:R-:W-:Y:S02]  /*4720*/  LOP3.LUT R12, R12, 0x1, RZ, 0xc0, !PT ;  /* 0x000000010c0c7812 */ /* 0x000fe400078ec0ff */
[----:B------:R-:W-:Y:S02]  /*4730*/  SHF.L.U32 R17, R17, R18, RZ ;  /* 0x0000001211117219 */ /* 0x000fe400000006ff */
[----:B------:R-:W-:Y:S01]  /*4740*/  SHF.L.U32 R23, R12, R13, RZ ;  /* 0x0000000d0c177219 */ /* 0x000fe200000006ff */
[----:B------:R-:W3:Y:S04]  /*4750*/  LDL.64 R18, [R27+0x38] ;  /* 0x000038001b127983 */ /* 0x000ee80000100a00 */
[----:B------:R-:W4:Y:S01]  /*4760*/  LDL.64 R12, [R27+0x28] ;  /* 0x000028001b0c7983 */ /* 0x000f220000100a00 */
[----:B------:R-:W-:-:S03]  /*4770*/  LOP3.LUT R23, R17, R23, R16, 0xfe, !PT ;  /* 0x0000001711177212 */ /* 0x000fc600078efe10 */
[----:B------:R-:W5:Y:S01]  /*4780*/  LDL.64 R16, [R27+0x30] ;  /* 0x000030001b107983 */ /* 0x000f620000100a00 */
[C---:B------:R-:W-:Y:S02]  /*4790*/  VIADD R29, R25.reuse, 0xfffffff7 ;  /* 0xfffffff7191d7836 */ /* 0x040fe40000000000 */
[----:B------:R-:W-:Y:S02]  /*47a0*/  VIADD R28, R25, 0xfffffff6 ;  /* 0xfffffff6191c7836 */ /* 0x000fe40000000000 */
[----:B------:R-:W-:-:S05]  /*47b0*/  VIADD R26, R26, 0x10 ;  /* 0x000000101a1a7836 */ /* 0x000fca0000000000 */
        /* <DEDUP_REMOVED lines=8> */
[-C--:B----4-:R-:W-:Y:S02]  /*4840*/  SHF.R.U32.HI R12, RZ, R24.reuse, R12 ;  /* 0x00000018ff0c7219 */ /* 0x090fe4000001160c */
[-C--:B------:R-:W-:Y:S01]  /*4850*/  SHF.R.U32.HI R15, RZ, R24.reuse, R13 ;  /* 0x00000018ff0f7219 */ /* 0x080fe2000001160d */
[----:B------:R-:W-:Y:S01]  /*4860*/  VIADD R13, R25, 0xfffffff5 ;  /* 0xfffffff5190d7836 */ /* 0x000fe20000000000 */
[----:B------:R-:W-:Y:S02]  /*4870*/  LOP3.LUT R12, R12, 0x1, RZ, 0xc0, !PT ;  /* 0x000000010c0c7812 */ /* 0x000fe400078ec0ff */
[----:B------:R-:W-:Y:S02]  /*4880*/  LOP3.LUT R15, R15, 0x1, RZ, 0xc0, !PT ;  /* 0x000000010f0f7812 */ /* 0x000fe400078ec0ff */
[----:B------:R-:W-:Y:S01]  /*4890*/  SHF.L.U32 R13, R12, R13, RZ ;  /* 0x0000000d0c0d7219 */ /* 0x000fe200000006ff */
[----:B------:R-:W-:Y:S01]  /*48a0*/  VIADD R12, R25, 0xfffffff4 ;  /* 0xfffffff4190c7836 */ /* 0x000fe20000000000 */
[----:B-----5:R-:W-:-:S04]  /*48b0*/  SHF.R.U32.HI R16, RZ, R24, R16 ;  /* 0x00000018ff107219 */ /* 0x020fc80000011610 */
[----:B------:R-:W-:Y:S02]  /*48c0*/  SHF.L.U32 R12, R15, R12, RZ ;  /* 0x0000000c0f0c7219 */ /* 0x000fe400000006ff */
[-C--:B------:R-:W-:Y:S02]  /*48d0*/  SHF.R.U32.HI R17, RZ, R24.reuse, R17 ;  /* 0x00000018ff117219 */ /* 0x080fe40000011611 */
[----:B------:R-:W-:Y:S01]  /*48e0*/  LOP3.LUT R14, R12, R13, R14, 0xfe, !PT ;  /* 0x0000000d0c0e7212 */ /* 0x000fe200078efe0e */
[C---:B------:R-:W-:Y:S01]  /*48f0*/  VIADD R12, R25.reuse, 0xfffffff3 ;  /* 0xfffffff3190c7836 */ /* 0x040fe20000000000 */
[----:B------:R-:W-:Y:S01]  /*4900*/  LOP3.LUT R13, R16, 0x1, RZ, 0xc0, !PT ;  /* 0x00000001100d7812 */ /* 0x000fe200078ec0ff */
[----:B------:R-:W-:Y:S01]  /*4910*/  VIADD R16, R25, 0xfffffff2 ;  /* 0xfffffff219107836 */ /* 0x000fe20000000000 */
[----:B------:R-:W-:Y:S02]  /*4920*/  LOP3.LUT R17, R17, 0x1, RZ, 0xc0, !PT ;  /* 0x0000000111117812 */ /* 0x000fe400078ec0ff */
[----:B---3--:R-:W-:-:S02]  /*4930*/  SHF.R.U32.HI R18, RZ, R24, R18 ;  /* 0x00000018ff127219 */ /* 0x008fc40000011612 */
[----:B------:R-:W-:Y:S01]  /*4940*/  SHF.R.U32.HI R19, RZ, R24, R19 ;  /* 0x00000018ff137219 */ /* 0x000fe20000011613 */
[----:B------:R-:W-:Y:S01]  /*4950*/  VIADD R15, R25, 0xfffffff1 ;  /* 0xfffffff1190f7836 */ /* 0x000fe20000000000 */
[----:B------:R-:W-:Y:S01]  /*4960*/  SHF.L.U32 R13, R13, R12, RZ ;  /* 0x0000000c0d0d7219 */ /* 0x000fe200000006ff */
[----:B------:R-:W-:Y:S01]  /*4970*/  VIADD R12, R25, 0xfffffff0 ;  /* 0xfffffff0190c7836 */ /* 0x000fe20000000000 */
[----:B------:R-:W-:Y:S02]  /*4980*/  SHF.L.U32 R16, R17, R16, RZ ;  /* 0x0000001011107219 */ /* 0x000fe400000006ff */
[----:B------:R-:W-:Y:S02]  /*4990*/  LOP3.LUT R18, R18, 0x1, RZ, 0xc0, !PT ;  /* 0x0000000112127812 */ /* 0x000fe400078ec0ff */
[----:B------:R-:W-:Y:S02]  /*49a0*/  LOP3.LUT R19, R19, 0x1, RZ, 0xc0, !PT ;  /* 0x0000000113137812 */ /* 0x000fe400078ec0ff */
[----:B------:R-:W-:-:S02]  /*49b0*/  LOP3.LUT R13, R16, R13, R14, 0xfe, !PT ;  /* 0x0000000d100d7212 */ /* 0x000fc400078efe0e */
[----:B------:R-:W-:Y:S02]  /*49c0*/  SHF.L.U32 R18, R18, R15, RZ ;  /* 0x0000000f12127219 */ /* 0x000fe400000006ff */
[----:B------:R-:W-:-:S04]  /*49d0*/  SHF.L.U32 R12, R19, R12, RZ ;  /* 0x0000000c130c7219 */ /* 0x000fc800000006ff */
[----:B------:R-:W-:Y:S01]  /*49e0*/  LOP3.LUT R23, R12, R18, R13, 0xfe, !PT ;  /* 0x000000120c177212 */ /* 0x000fe200078efe0d */
[----:B------:R-:W-:Y:S06]  /*49f0*/  @P1 BRA `(.L_x_76) ;  /* 0xfffffff800a41947 */ /* 0x000fec000383ffff */
[----:B------:R-:W-:Y:S05]  /*4a00*/  BSYNC.RECONVERGENT B8 ;  /* 0x0000000000087941 */ /* 0x000fea0003800200 */
.L_x_75:
[----:B------:R-:W-:-:S07]  /*4a10*/  IMAD.MOV.U32 R26, RZ, RZ, R3 ;  /* 0x000000ffff1a7224 */ /* 0x000fce00078e0003 */
.L_x_74:
[----:B------:R-:W-:-:S13]  /*4a20*/  ISETP.NE.AND P1, PT, R21, RZ, PT ;  /* 0x000000ff1500720c */ /* 0x000fda0003f25270 */
[----:B------:R-:W-:Y:S05]  /*4a30*/  @!P1 BRA `(.L_x_77) ;  /* 0x0000000400989947 */ /* 0x000fea0003800000 */
[----:B------:R-:W-:Y:S02]  /*4a40*/  ISETP.GE.U32.AND P1, PT, R20, 0x7, PT ;  /* 0x000000071400780c */ /* 0x000fe40003f26070 */
[----:B------:R-:W-:-:S11]  /*4a50*/  ISETP.NE.AND P2, PT, R11, RZ, PT ;  /* 0x000000ff0b00720c */ /* 0x000fd60003f45270 */
[----:B------:R-:W-:Y:S05]  /*4a60*/  @!P1 BRA `(.L_x_78) ;  /* 0x0000000000b49947 */ /* 0x000fea0003800000 */
[----:B------:R-:W-:Y:S01]  /*4a70*/  IMAD R27, R26, 0x4, R1 ;  /* 0x000000041a1b7824 */ /* 0x000fe200078e0201 */
[----:B------:R-:W2:Y:S04]  /*4a80*/  LDCU UR4, c[0x0][0x380] ;  /* 0x00007000ff0477ac */ /* 0x000ea80008000800 */
[----:B0-----:R-:W3:Y:S04]  /*4a90*/  LDL.64 R12, [R27] ;  /* 0x000000001b0c7983 */ /* 0x001ee80000100a00 */
[----:B-1----:R-:W4:Y:S04]  /*4aa0*/  LDL.64 R14, [R27+0x8] ;  /* 0x000008001b0e7983 */ /* 0x002f280000100a00 */
[----:B------:R-:W5:Y:S04]  /*4ab0*/  LDL.64 R16, [R27+0x10] ;  /* 0x000010001b107983 */ /* 0x000f680000100a00 */
[----:B------:R-:W5:Y:S01]  /*4ac0*/  LDL.64 R18, [R27+0x18] ;  /* 0x000018001b127983 */ /* 0x000f620000100a00 */
[----:B------:R-:W-:-:S05]  /*4ad0*/  LOP3.LUT R25, RZ, R26, RZ, 0x33, !PT ;  /* 0x0000001aff197212 */ /* 0x000fca00078e33ff */
[----:B--2---:R-:W-:Y:S01]  /*4ae0*/  VIADD R25, R25, UR4 ;  /* 0x0000000419197c36 */ /* 0x004fe20008000000 */
[-C--:B---3--:R-:W-:Y:S02]  /*4af0*/  SHF.R.U32.HI R12, RZ, R24.reuse, R12 ;  /* 0x00000018ff0c7219 */ /* 0x088fe4000001160c */
[-C--:B------:R-:W-:Y:S02]  /*4b00*/  SHF.R.U32.HI R13, RZ, R24.reuse, R13 ;  /* 0x00000018ff0d7219 */ /* 0x080fe4000001160d */
[----:B------:R-:W-:Y:S02]  /*4b10*/  LOP3.LUT R12, R12, 0x1, RZ, 0xc0, !PT ;  /* 0x000000010c0c7812 */ /* 0x000fe400078ec0ff */
[----:B------:R-:W-:Y:S02]  /*4b20*/  LOP3.LUT R13, R13, 0x1, RZ, 0xc0, !PT ;  /* 0x000000010d0d7812 */ /* 0x000fe400078ec0ff */
[----:B------:R-:W-:Y:S02]  /*4b30*/  SHF.L.U32 R25, R12, R25, RZ ;  /* 0x000000190c197219 */ /* 0x000fe400000006ff */
[C---:B------:R-:W-:Y:S01]  /*4b40*/  IADD3 R12, PT, PT, -R26.reuse, UR4, RZ ;  /* 0x000000041a0c7c10 */ /* 0x040fe2000fffe1ff */
[----:B------:R-:W-:Y:S01]  /*4b50*/  VIADD R26, R26, 0x8 ;  /* 0x000000081a1a7836 */ /* 0x000fe20000000000 */
[----:B----4-:R-:W-:-:S02]  /*4b60*/  SHF.R.U32.HI R14, RZ, R24, R14 ;  /* 0x00000018ff0e7219 */ /* 0x010fc4000001160e */
[-C--:B------:R-:W-:Y:S01]  /*4b70*/  SHF.R.U32.HI R15, RZ, R24.reuse, R15 ;  /* 0x00000018ff0f7219 */ /* 0x080fe2000001160f */
[----:B------:R-:W-:Y:S01]  /*4b80*/  VIADD R28, R12, 0xfffffffe ;  /* 0xfffffffe0c1c7836 */ /* 0x000fe20000000000 */
[----:B------:R-:W-:Y:S02]  /*4b90*/  LOP3.LUT R14, R14, 0x1, RZ, 0xc0, !PT ;  /* 0x000000010e0e7812 */ /* 0x000fe400078ec0ff */
[----:B-----5:R-:W-:Y:S02]  /*4ba0*/  SHF.R.U32.HI R16, RZ, R24, R16 ;  /* 0x00000018ff107219 */ /* 0x020fe40000011610 */
[----:B------:R-:W-:Y:S01]  /*4bb0*/  SHF.L.U32 R28, R13, R28, RZ ;  /* 0x0000001c0d1c7219 */ /* 0x000fe200000006ff */
        /* <DEDUP_REMOVED lines=9> */
[----:B------:R-:W-:Y:S02]  /*4c50*/  SHF.R.U32.HI R18, RZ, R24, R18 ;  /* 0x00000018ff127219 */ /* 0x000fe40000011612 */
        /* <DEDUP_REMOVED lines=14> */
.L_x_78:
[----:B------:R-:W-:Y:S05]  /*4d40*/  @!P2 BRA `(.L_x_77) ;  /* 0x0000000000d4a947 */ /* 0x000fea0003800000 */
[----:B------:R-:W-:Y:S02]  /*4d50*/  ISETP.GE.U32.AND P1, PT, R9, 0x3, PT ;  /* 0x000000030900780c */ /* 0x000fe40003f26070 */
[----:B------:R-:W-:-:S11]  /*4d60*/  ISETP.NE.AND P2, PT, R4, RZ, PT ;  /* 0x000000ff0400720c */ /* 0x000fd60003f45270 */
[----:B------:R-:W-:Y:S05]  /*4d70*/  @!P1 BRA `(.L_x_79) ;  /* 0x0000000000649947 */ /* 0x000fea0003800000 */
[----:B------:R-:W-:Y:S01]  /*4d80*/  IMAD R16, R26, 0x4, R1 ;  /* 0x000000041a107824 */ /* 0x000fe200078e0201 */
[----:B------:R-:W2:Y:S04]  /*4d90*/  LDCU UR4, c[0x0][0x380] ;  /* 0x00007000ff0477ac */ /* 0x000ea80008000800 */
[----:B0-----:R-:W3:Y:S04]  /*4da0*/  LDL.64 R12, [R16] ;  /* 0x00000000100c7983 */ /* 0x001ee80000100a00 */
[----:B-1----:R-:W4:Y:S01]  /*4db0*/  LDL.64 R14, [R16+0x8] ;  /* 0x00000800100e7983 */ /* 0x002f220000100a00 */
[----:B------:R-:W-:-:S05]  /*4dc0*/  LOP3.LUT R17, RZ, R26, RZ, 0x33, !PT ;  /* 0x0000001aff117212 */ /* 0x000fca00078e33ff */
[----:B--2---:R-:W-:Y:S01]  /*4dd0*/  VIADD R18, R17, UR4 ;  /* 0x0000000411127c36 */ /* 0x004fe20008000000 */
[-C--:B---3--:R-:W-:Y:S02]  /*4de0*/  SHF.R.U32.HI R12, RZ, R24.reuse, R12 ;  /* 0x00000018ff0c7219 */ /* 0x088fe4000001160c */
[----:B------:R-:W-:Y:S02]  /*4df0*/  SHF.R.U32.HI R19, RZ, R24, R13 ;  /* 0x00000018ff137219 */ /* 0x000fe4000001160d */
[----:B------:R-:W-:Y:S02]  /*4e00*/  LOP3.LUT R17, R12, 0x1, RZ, 0xc0, !PT ;  /* 0x000000010c117812 */ /* 0x000fe400078ec0ff */
[C---:B------:R-:W-:Y:S01]  /*4e10*/  IADD3 R12, PT, PT, -R26.reuse, UR4, RZ ;  /* 0x000000041a0c7c10 */ /* 0x040fe2000fffe1ff */
[----:B------:R-:W-:Y:S01]  /*4e20*/  VIADD R26, R26, 0x4 ;  /* 0x000000041a1a7836 */ /* 0x000fe20000000000 */
[----:B------:R-:W-:Y:S02]  /*4e30*/  SHF.L.U32 R13, R17, R18, RZ ;  /* 0x00000012110d7219 */ /* 0x000fe400000006ff */
[-C--:B----4-:R-:W-:Y:S01]  /*4e40*/  SHF.R.U32.HI R17, RZ, R24.reuse, R14 ;  /* 0x00000018ff117219 */ /* 0x090fe2000001160e */
[C---:B------:R-:W-:Y:S01]  /*4e50*/  VIADD R14, R12.reuse, 0xfffffffe ;  /* 0xfffffffe0c0e7836 */ /* 0x040fe20000000000 */
[----:B------:R-:W-:Y:S01]  /*4e60*/  LOP3.LUT R19, R19, 0x1, RZ, 0xc0, !PT ;  /* 0x0000000113137812 */ /* 0x000fe200078ec0ff */
[C---:B------:R-:W-:Y:S01]  /*4e70*/  VIADD R16, R12.reuse, 0xfffffffd ;  /* 0xfffffffd0c107836 */ /* 0x040fe20000000000 */
[----:B------:R-:W-:Y:S01]  /*4e80*/  SHF.R.U32.HI R15, RZ, R24, R15 ;  /* 0x00000018ff0f7219 */ /* 0x000fe2000001160f */
        /* <DEDUP_REMOVED lines=8> */
.L_x_79:
[----:B------:R-:W-:Y:S05]  /*4f10*/  @!P2 BRA `(.L_x_77) ;  /* 0x000000000060a947 */ /* 0x000fea0003800000 */
[----:B-1----:R-:W-:Y:S01]  /*4f20*/  IMAD R14, R26, 0x4, R1 ;  /* 0x000000041a0e7824 */ /* 0x002fe200078e0201 */
[----:B------:R-:W1:Y:S04]  /*4f30*/  LDCU UR4, c[0x0][0x380] ;  /* 0x00007000ff0477ac */ /* 0x000e680008000800 */
[----:B0-----:R-:W2:Y:S01]  /*4f40*/  LDL.64 R12, [R14] ;  /* 0x000000000e0c7983 */ /* 0x001ea20000100a00 */
[----:B------:R-:W-:Y:S02]  /*4f50*/  ISETP.NE.AND P1, PT, R4, 0x1, PT ;  /* 0x000000010400780c */ /* 0x000fe40003f25270 */
[----:B------:R-:W-:-:S05]  /*4f60*/  LOP3.LUT R15, RZ, R26, RZ, 0x33, !PT ;  /* 0x0000001aff0f7212 */ /* 0x000fca00078e33ff */
[----:B-1----:R-:W-:Y:S01]  /*4f70*/  VIADD R15, R15, UR4 ;  /* 0x000000040f0f7c36 */ /* 0x002fe20008000000 */
        /* <DEDUP_REMOVED lines=18> */
.L_x_77:
[----:B------:R-:W2:Y:S01]  /*50a0*/  LDCU UR4, c[0x0][0x380] ;  /* 0x00007000ff0477ac */ /* 0x000ea20008000800 */
[C---:B0-----:R-:W-:Y:S02]  /*50b0*/  IMAD R12, R24.reuse, 0x4, R7 ;  /* 0x00000004180c7824 */ /* 0x041fe400078e0207 */
[----:B------:R-:W-:-:S03]  /*50c0*/  VIADD R24, R24, 0x1 ;  /* 0x0000000118187836 */ /* 0x000fc60000000000 */
[----:B------:R3:W-:Y:S01]  /*50d0*/  STL [R12], R23 ;  /* 0x000000170c007387 */ /* 0x0007e20000100800 */
[----:B--2---:R-:W-:-:S05]  /*50e0*/  IMAD.U32 R13, RZ, RZ, UR4 ;  /* 0x00000004ff0d7e24 */ /* 0x004fca000f8e00ff */
[----:B------:R-:W-:-:S13]  /*50f0*/  ISETP.NE.AND P1, PT, R24, R13, PT ;  /* 0x0000000d1800720c */ /* 0x000fda0003f25270 */
[----:B---3--:R-:W-:Y:S05]  /*5100*/  @P1 BRA `(.L_x_80) ;  /* 0xfffffff000bc1947 */ /* 0x008fea000383ffff */
[----:B------:R-:W-:Y:S05]  /*5110*/  BSYNC.RECONVERGENT B7 ;  /* 0x0000000000077941 */ /* 0x000fea0003800200 */
.L_x_73:
[----:B-1----:R-:W2:Y:S04]  /*5120*/  LDL R15, [R1+0xd8] ;  /* 0x0000d800010f7983 */ /* 0x002ea80000100800 */
[----:B------:R-:W2:Y:S02]  /*5130*/  LDL R12, [R1+0x6c] ;  /* 0x00006c00010c7983 */ /* 0x000ea40000100800 */
[----:B--2---:R-:W-:-:S05]  /*5140*/  IMAD.IADD R12, R15, 0x1, -R12 ;  /* 0x000000010f0c7824 */ /* 0x004fca00078e0a0c */
[C---:B------:R-:W-:Y:S02]  /*5150*/  ISETP.NE.AND P2, PT, R12.reuse, RZ, PT ;  /* 0x000000ff0c00720c */ /* 0x040fe40003f45270 */
[----:B------:R-:W-:-:S11]  /*5160*/  ISETP.GT.AND P1, PT, R12, RZ, PT ;  /* 0x000000ff0c00720c */ /* 0x000fd60003f24270 */
[----:B------:R-:W-:Y:S05]  /*5170*/  @P2 BRA `(.L_x_81) ;  /* 0x0000000000302947 */ /* 0x000fea0003800000 */
[----:B------:R-:W0:Y:S01]  /*5180*/  LDC R13, c[0x0][0x380] ;  /* 0x0000e000ff0d7b82 */ /* 0x000e220000000800 */
[----:B------:R-:W-:-:S07]  /*5190*/  IMAD.MOV.U32 R12, RZ, RZ, RZ ;  /* 0x000000ffff0c7224 */ /* 0x000fce00078e00ff */
.L_x_82:
[----:B------:R-:W-:-:S05]  /*51a0*/  VIADD R12, R12, 0x1 ;  /* 0x000000010c0c7836 */ /* 0x000fca0000000000 */
[----:B0-----:R-:W-:-:S13]  /*51b0*/  ISETP.NE.AND P1, PT, R12, R13, PT ;  /* 0x0000000d0c00720c */ /* 0x001fda0003f25270 */
        /* <DEDUP_REMOVED lines=8> */
.L_x_81:
[----:B------:R-:W-:Y:S01]  /*5240*/  IMAD.MOV.U32 R15, RZ, RZ, RZ ;  /* 0x000000ffff0f7224 */ /* 0x000fe200078e00ff */
[----:B------:R-:W-:Y:S06]  /*5250*/  @P1 BRA `(.L_x_36) ;  /* 0x0000001c00701947 */ /* 0x000fec0003800000 */
.L_x_72:
[----:B------:R-:W-:-:S13]  /*5260*/  ISETP.LT.OR P0, PT, R13, 0x1, P0 ;  /* 0x000000010d00780c */ /* 0x000fda0000701670 */
[----:B------:R-:W-:Y:S05]  /*5270*/  @P0 BRA `(.L_x_71) ;  /* 0x0000001c00640947 */ /* 0x000fea0003800000 */
[----:B------:R-:W-:Y:S01]  /*5280*/  BSSY.RECONVERGENT B7, `(.L_x_83) ;  /* 0x00000e1000077945 */ /* 0x000fe20003800200 */
[----:B0-----:R-:W-:-:S07]  /*5290*/  IMAD.MOV.U32 R12, RZ, RZ, RZ ;  /* 0x000000ffff0c7224 */ /* 0x001fce00078e00ff */
.L_x_90:
[----:B------:R-:W0:Y:S01]  /*52a0*/  LDC R13, c[0x0][0x380] ;  /* 0x0000e000ff0d7b82 */ /* 0x000e220000000800 */
[----:B-1----:R-:W-:Y:S02]  /*52b0*/  IMAD.MOV.U32 R14, RZ, RZ, RZ ;  /* 0x000000ffff0e7224 */ /* 0x002fe400078e00ff */
[----:B------:R-:W-:Y:S02]  /*52c0*/  IMAD.MOV.U32 R16, RZ, RZ, RZ ;  /* 0x000000ffff107224 */ /* 0x000fe400078e00ff */
[----:B0-----:R-:W-:-:S05]  /*52d0*/  VIADD R13, R13, 0xffffffff ;  /* 0xffffffff0d0d7836 */ /* 0x001fca0000000000 */
[----:B------:R-:W-:-:S13]  /*52e0*/  ISETP.GE.U32.AND P1, PT, R13, 0xf, PT ;  /* 0x0000000f0d00780c */ /* 0x000fda0003f26070 */
[----:B------:R-:W-:Y:S05]  /*52f0*/  @!P1 BRA `(.L_x_84) ;  /* 0x0000000400909947 */ /* 0x000fea0003800000 */
[----:B------:R-:W-:Y:S01]  /*5300*/  BSSY.RECONVERGENT B8, `(.L_x_85) ;  /* 0x0000062000087945 */ /* 0x000fe20003800200 */
[----:B------:R-:W-:Y:S02]  /*5310*/  IMAD.MOV.U32 R14, RZ, RZ, RZ ;  /* 0x000000ffff0e7224 */ /* 0x000fe400078e00ff */
[----:B------:R-:W-:-:S07]  /*5320*/  IMAD.MOV.U32 R16, RZ, RZ, RZ ;  /* 0x000000ffff107224 */ /* 0x000fce00078e00ff */
.L_x_86:
[----:B------:R-:W-:Y:S01]  /*5330*/  IMAD R13, R14, 0x4, R7 ;  /* 0x000000040e0d7824 */ /* 0x000fe200078e0207 */
[----:B------:R-:W0:Y:S04]  /*5340*/  LDCU UR4, c[0x0][0x380] ;  /* 0x00007000ff0477ac */ /* 0x000e280008000800 */
[----:B------:R-:W2:Y:S04]  /*5350*/  LDL R15, [R13] ;  /* 0x000000000d0f7983 */ /* 0x000ea80000100800 */
[----:B------:R-:W3:Y:S01]  /*5360*/  LDL R25, [R13+0x4] ;  /* 0x000004000d197983 */ /* 0x000ee20000100800 */
[----:B------:R-:W-:-:S03]  /*5370*/  LOP3.LUT R18, RZ, R14, RZ, 0x33, !PT ;  /* 0x0000000eff127212 */ /* 0x000fc600078e33ff */
[----:B------:R-:W4:Y:S04]  /*5380*/  LDL R17, [R13+0x8] ;  /* 0x000008000d117983 */ /* 0x000f280000100800 */
[----:B------:R-:W5:Y:S01]  /*5390*/  LDL R19, [R13+0xc] ;  /* 0x00000c000d137983 */ /* 0x000f620000100800 */
[----:B0-----:R-:W-:-:S03]  /*53a0*/  VIADD R23, R18, UR4 ;  /* 0x0000000412177c36 */ /* 0x001fc60008000000 */
[----:B------:R-:W5:Y:S01]  /*53b0*/  LDL R29, [R13+0x3c] ;  /* 0x00003c000d1d7983 */ /* 0x000f620000100800 */
[----:B--2---:R-:W-:-:S04]  /*53c0*/  SHF.R.U32.HI R15, RZ, R12, R15 ;  /* 0x0000000cff0f7219 */ /* 0x004fc8000001160f */
[----:B------:R-:W-:Y:S02]  /*53d0*/  LOP3.LUT R18, R15, 0x1, RZ, 0xc0, !PT ;  /* 0x000000010f127812 */ /* 0x000fe400078ec0ff */
[----:B------:R-:W-:Y:S02]  /*53e0*/  IADD3 R15, PT, PT, -R14, UR4, RZ ;  /* 0x000000040e0f7c10 */ /* 0x000fe4000fffe1ff */
[----:B---3--:R-:W-:Y:S02]  /*53f0*/  SHF.R.U32.HI R25, RZ, R12, R25 ;  /* 0x0000000cff197219 */ /* 0x008fe40000011619 */
[----:B------:R-:W-:Y:S01]  /*5400*/  SHF.L.U32 R27, R18, R23, RZ ;  /* 0x00000017121b7219 */ /* 0x000fe200000006ff */
[----:B------:R-:W-:Y:S01]  /*5410*/  VIADD R18, R15, 0xfffffffe ;  /* 0xfffffffe0f127836 */ /* 0x000fe20000000000 */
[----:B------:R-:W-:Y:S01]  /*5420*/  LOP3.LUT R25, R25, 0x1, RZ, 0xc0, !PT ;  /* 0x0000000119197812 */ /* 0x000fe200078ec0ff */
[----:B------:R-:W2:Y:S03]  /*5430*/  LDL R23, [R13+0x10] ;  /* 0x000010000d177983 */ /* 0x000ea60000100800 */
[----:B------:R-:W-:-:S02]  /*5440*/  SHF.L.U32 R18, R25, R18, RZ ;  /* 0x0000001219127219 */ /* 0x000fc400000006ff */
[----:B------:R-:W3:Y:S01]  /*5450*/  LDL R25, [R13+0x14] ;  /* 0x000014000d197983 */ /* 0x000ee20000100800 */
[-C--:B----4-:R-:W-:Y:S02]  /*5460*/  SHF.R.U32.HI R17, RZ, R12.reuse, R17 ;  /* 0x0000000cff117219 */ /* 0x090fe40000011611 */
[----:B------:R-:W-:Y:S01]  /*5470*/  LOP3.LUT R16, R18, R27, R16, 0xfe, !PT ;  /* 0x0000001b12107212 */ /* 0x000fe200078efe10 */
[----:B------:R-:W-:Y:S01]  /*5480*/  VIADD R18, R15, 0xfffffffd ;  /* 0xfffffffd0f127836 */ /* 0x000fe20000000000 */
[----:B------:R-:W-:Y:S02]  /*5490*/  LOP3.LUT R17, R17, 0x1, RZ, 0xc0, !PT ;  /* 0x0000000111117812 */ /* 0x000fe400078ec0ff */
[----:B-----5:R-:W-:Y:S01]  /*54a0*/  SHF.R.U32.HI R19, RZ, R12, R19 ;  /* 0x0000000cff137219 */ /* 0x020fe20000011613 */
[----:B------:R-:W-:Y:S01]  /*54b0*/  VIADD R24, R15, 0xfffffffc ;  /* 0xfffffffc0f187836 */ /* 0x000fe20000000000 */
[----:B------:R-:W-:Y:S02]  /*54c0*/  SHF.L.U32 R27, R17, R18, RZ ;  /* 0x00000012111b7219 */ /* 0x000fe400000006ff */
[----:B------:R-:W-:Y:S01]  /*54d0*/  LOP3.LUT R19, R19, 0x1, RZ, 0xc0, !PT ;  /* 0x0000000113137812 */ /* 0x000fe200078ec0ff */
[----:B------:R-:W4:Y:S03]  /*54e0*/  LDL R17, [R13+0x18] ;  /* 0x000018000d117983 */ /* 0x000f260000100800 */
[----:B------:R-:W-:-:S02]  /*54f0*/  SHF.L.U32 R24, R19, R24, RZ ;  /* 0x0000001813187219 */ /* 0x000fc400000006ff */
[----:B------:R-:W5:Y:S01]  /*5500*/  LDL R19, [R13+0x1c] ;  /* 0x00001c000d137983 */ /* 0x000f620000100800 */
[C---:B------:R-:W-:Y:S01]  /*5510*/  VIADD R18, R15.reuse, 0xfffffffb ;  /* 0xfffffffb0f127836 */ /* 0x040fe20000000000 */
[----:B------:R-:W-:Y:S01]  /*5520*/  LOP3.LUT R16, R24, R27, R16, 0xfe, !PT ;  /* 0x0000001b18107212 */ /* 0x000fe200078efe10 */
[----:B------:R-:W-:Y:S01]  /*5530*/  VIADD R24, R15, 0xfffffffa ;  /* 0xfffffffa0f187836 */ /* 0x000fe20000000000 */
[-C--:B--2---:R-:W-:Y:S02]  /*5540*/  SHF.R.U32.HI R23, RZ, R12.reuse, R23 ;  /* 0x0000000cff177219 */ /* 0x084fe40000011617 */
[----:B---3--:R-:W-:Y:S02]  /*5550*/  SHF.R.U32.HI R25, RZ, R12, R25 ;  /* 0x0000000cff197219 */ /* 0x008fe40000011619 */
[----:B------:R-:W-:Y:S02]  /*5560*/  LOP3.LUT R23, R23, 0x1, RZ, 0xc0, !PT ;  /* 0x0000000117177812 */ /* 0x000fe400078ec0ff */
[----:B------:R-:W-:-:S02]  /*5570*/  LOP3.LUT R25, R25, 0x1, RZ, 0xc0, !PT ;  /* 0x0000000119197812 */ /* 0x000fc400078ec0ff */
[----:B------:R-:W-:Y:S02]  /*5580*/  SHF.L.U32 R27, R23, R18, RZ ;  /* 0x00000012171b7219 */ /* 0x000fe400000006ff */
[----:B------:R-:W-:Y:S01]  /*5590*/  SHF.L.U32 R24, R25, R24, RZ ;  /* 0x0000001819187219 */ /* 0x000fe200000006ff */
[----:B------:R-:W2:Y:S04]  /*55a0*/  LDL R23, [R13+0x20] ;  /* 0x000020000d177983 */ /* 0x000ea80000100800 */
[----:B------:R-:W3:Y:S01]  /*55b0*/  LDL R25, [R13+0x24] ;  /* 0x000024000d197983 */ /* 0x000ee20000100800 */
[----:B----4-:R-:W-:Y:S01]  /*55c0*/  SHF.R.U32.HI R17, RZ, R12, R17 ;  /* 0x0000000cff117219 */ /* 0x010fe20000011611 */
[----:B------:R-:W-:-:S03]  /*55d0*/  VIADD R18, R15, 0xfffffff9 ;  /* 0xfffffff90f127836 */ /* 0x000fc60000000000 */
[----:B------:R-:W-:Y:S02]  /*55e0*/  LOP3.LUT R17, R17, 0x1, RZ, 0xc0, !PT ;  /* 0x0000000111117812 */ /* 0x000fe400078ec0ff */
[----:B-----5:R-:W-:Y:S02]  /*55f0*/  SHF.R.U32.HI R19, RZ, R12, R19 ;  /* 0x0000000cff137219 */ /* 0x020fe40000011613 */
[----:B------:R-:W-:Y:S01]  /*5600*/  LOP3.LUT R16, R24, R27, R16, 0xfe, !PT ;  /* 0x0000001b18107212 */ /* 0x000fe200078efe10 */
        /* <DEDUP_REMOVED lines=17> */
[----:B------:R-:W-:-:S03]  /*5720*/  LOP3.LUT R16, R24, R27, R16, 0xfe, !PT ;  /* 0x0000001b18107212 */ /* 0x000fc600078efe10 */
[----:B------:R0:W3:Y:S01]  /*5730*/  LDL R27, [R13+0x38] ;  /* 0x000038000d1b7983 */ /* 0x0000e20000100800 */
[-C--:B----4-:R-:W-:Y:S01]  /*5740*/  SHF.R.U32.HI R17, RZ, R12.reuse, R17 ;  /* 0x0000000cff117219 */ /* 0x090fe20000011611 */
[----:B------:R-:W-:Y:S01]  /*5750*/  VIADD R18, R15, 0xfffffff5 ;  /* 0xfffffff50f127836 */ /* 0x000fe20000000000 */
[----:B-----5:R-:W-:Y:S02]  /*5760*/  SHF.R.U32.HI R19, RZ, R12, R19 ;  /* 0x0000000cff137219 */ /* 0x020fe40000011613 */
[----:B------:R-:W-:Y:S02]  /*5770*/  LOP3.LUT R17, R17, 0x1, RZ, 0xc0, !PT ;  /* 0x0000000111117812 */ /* 0x000fe400078ec0ff */
[----:B------:R-:W-:Y:S02]  /*5780*/  LOP3.LUT R19, R19, 0x1, RZ, 0xc0, !PT ;  /* 0x0000000113137812 */ /* 0x000fe400078ec0ff */
[----:B------:R-:W-:Y:S01]  /*5790*/  SHF.L.U32 R17, R17, R18, RZ ;  /* 0x0000001211117219 */ /* 0x000fe200000006ff */
[----:B------:R-:W-:-:S02]  /*57a0*/  VIADD R18, R15, 0xfffffff4 ;  /* 0xfffffff40f127836 */ /* 0x000fc40000000000 */
[----:B------:R-:W-:-:S03]  /*57b0*/  VIADD R14, R14, 0x10 ;  /* 0x000000100e0e7836 */ /* 0x000fc60000000000 */
[----:B------:R-:W-:Y:S02]  /*57c0*/  SHF.L.U32 R18, R19, R18, RZ ;  /* 0x0000001213127219 */ /* 0x000fe400000006ff */
[----:B------:R-:W-:Y:S02]  /*57d0*/  ISETP.NE.AND P0, PT, R14, R3, PT ;  /* 0x000000030e00720c */ /* 0x000fe40003f05270 */
[----:B------:R-:W-:Y:S01]  /*57e0*/  LOP3.LUT R16, R18, R17, R16, 0xfe, !PT ;  /* 0x0000001112107212 */ /* 0x000fe200078efe10 */
[C---:B------:R-:W-:Y:S01]  /*57f0*/  VIADD R18, R15.reuse, 0xfffffff3 ;  /* 0xfffffff30f127836 */ /* 0x040fe20000000000 */
[----:B------:R-:W-:Y:S01]  /*5800*/  SHF.R.U32.HI R29, RZ, R12, R29 ;  /* 0x0000000cff1d7219 */ /* 0x000fe2000001161d */
[C---:B------:R-:W-:Y:S02]  /*5810*/  VIADD R24, R15.reuse, 0xfffffff2 ;  /* 0xfffffff20f187836 */ /* 0x040fe40000000000 */
[----:B------:R-:W-:Y:S01]  /*5820*/  VIADD R17, R15, 0xfffffff1 ;  /* 0xfffffff10f117836 */ /* 0x000fe20000000000 */
[----:B------:R-:W-:Y:S01]  /*5830*/  LOP3.LUT R29, R29, 0x1, RZ, 0xc0, !PT ;  /* 0x000000011d1d7812 */ /* 0x000fe200078ec0ff */
[----:B------:R-:W-:-:S05]  /*5840*/  VIADD R26, R15, 0xfffffff0 ;  /* 0xfffffff00f1a7836 */ /* 0x000fca0000000000 */
[----:B------:R-:W-:Y:S02]  /*5850*/  SHF.L.U32 R26, R29, R26, RZ ;  /* 0x0000001a1d1a7219 */ /* 0x000fe400000006ff */
[-C--:B--2---:R-:W-:Y:S02]  /*5860*/  SHF.R.U32.HI R23, RZ, R12.reuse, R23 ;  /* 0x0000000cff177219 */ /* 0x084fe40000011617 */
[-C--:B---3--:R-:W-:Y:S02]  /*5870*/  SHF.R.U32.HI R25, RZ, R12.reuse, R25 ;  /* 0x0000000cff197219 */ /* 0x088fe40000011619 */
[----:B0-----:R-:W-:Y:S02]  /*5880*/  LOP3.LUT R13, R23, 0x1, RZ, 0xc0, !PT ;  /* 0x00000001170d7812 */ /* 0x001fe400078ec0ff */
[----:B------:R-:W-:Y:S02]  /*5890*/  LOP3.LUT R25, R25, 0x1, RZ, 0xc0, !PT ;  /* 0x0000000119197812 */ /* 0x000fe400078ec0ff */
[----:B------:R-:W-:-:S02]  /*58a0*/  SHF.R.U32.HI R27, RZ, R12, R27 ;  /* 0x0000000cff1b7219 */ /* 0x000fc4000001161b */
[----:B------:R-:W-:Y:S02]  /*58b0*/  SHF.L.U32 R13, R13, R18, RZ ;  /* 0x000000120d0d7219 */ /* 0x000fe400000006ff */
[----:B------:R-:W-:Y:S02]  /*58c0*/  SHF.L.U32 R24, R25, R24, RZ ;  /* 0x0000001819187219 */ /* 0x000fe400000006ff */
[----:B------:R-:W-:Y:S02]  /*58d0*/  LOP3.LUT R18, R27, 0x1, RZ, 0xc0, !PT ;  /* 0x000000011b127812 */ /* 0x000fe400078ec0ff */
[----:B------:R-:W-:Y:S02]  /*58e0*/  LOP3.LUT R16, R24, R13, R16, 0xfe, !PT ;  /* 0x0000000d18107212 */ /* 0x000fe400078efe10 */
[----:B------:R-:W-:-:S04]  /*58f0*/  SHF.L.U32 R17, R18, R17, RZ ;  /* 0x0000001112117219 */ /* 0x000fc800000006ff */
[----:B------:R-:W-:Y:S01]  /*5900*/  LOP3.LUT R16, R26, R17, R16, 0xfe, !PT ;  /* 0x000000111a107212 */ /* 0x000fe200078efe10 */
[----:B------:R-:W-:Y:S06]  /*5910*/  @P0 BRA `(.L_x_86) ;  /* 0xfffffff800840947 */ /* 0x000fec000383ffff */
[----:B------:R-:W-:Y:S05]  /*5920*/  BSYNC.RECONVERGENT B8 ;  /* 0x0000000000087941 */ /* 0x000fea0003800200 */
.L_x_85:
[----:B------:R-:W-:-:S07]  /*5930*/  IMAD.MOV.U32 R14, RZ, RZ, R3 ;  /* 0x000000ffff0e7224 */ /* 0x000fce00078e0003 */
.L_x_84:
[----:B------:R-:W-:-:S13]  /*5940*/  ISETP.NE.AND P2, PT, R21, RZ, PT ;  /* 0x000000ff1500720c */ /* 0x000fda0003f45270 */
        /* <DEDUP_REMOVED lines=9> */
[----:B------:R-:W-:-:S05]  /*59e0*/  LOP3.LUT R18, RZ, R14, RZ, 0x33, !PT ;  /* 0x0000000eff127212 */ /* 0x000fca00078e33ff */
[----:B0-----:R-:W-:Y:S01]  /*59f0*/  VIADD R18, R18, UR4 ;  /* 0x0000000412127c36 */ /* 0x001fe20008000000 */
[----:B--2---:R-:W-:-:S04]  /*5a00*/  SHF.R.U32.HI R17, RZ, R12, R17 ;  /* 0x0000000cff117219 */ /* 0x004fc80000011611 */
[----:B------:R-:W-:-:S04]  /*5a10*/  LOP3.LUT R17, R17, 0x1, RZ, 0xc0, !PT ;  /* 0x0000000111117812 */ /* 0x000fc800078ec0ff */
[----:B------:R-:W-:Y:S02]  /*5a20*/  SHF.L.U32 R19, R17, R18, RZ ;  /* 0x0000001211137219 */ /* 0x000fe400000006ff */
[----:B------:R-:W-:Y:S01]  /*5a30*/  IADD3 R18, PT, PT, -R14, UR4, RZ ;  /* 0x000000040e127c10 */ /* 0x000fe2000fffe1ff */
[----:B------:R-:W2:Y:S01]  /*5a40*/  LDL R17, [R13+0xc] ;  /* 0x00000c000d117983 */ /* 0x000ea20000100800 */
[-C--:B---3--:R-:W-:Y:S02]  /*5a50*/  SHF.R.U32.HI R23, RZ, R12.reuse, R23 ;  /* 0x0000000cff177219 */ /* 0x088fe40000011617 */
[----:B----4-:R-:W-:Y:S01]  /*5a60*/  SHF.R.U32.HI R25, RZ, R12, R15 ;  /* 0x0000000cff197219 */ /* 0x010fe2000001160f */
[C---:B------:R-:W-:Y:S01]  /*5a70*/  VIADD R24, R18.reuse, 0xfffffffe ;  /* 0xfffffffe12187836 */ /* 0x040fe20000000000 */
[----:B------:R-:W-:Y:S01]  /*5a80*/  LOP3.LUT R23, R23, 0x1, RZ, 0xc0, !PT ;  /* 0x0000000117177812 */ /* 0x000fe200078ec0ff */
[----:B------:R-:W-:Y:S01]  /*5a90*/  VIADD R26, R18, 0xfffffffd ;  /* 0xfffffffd121a7836 */ /* 0x000fe20000000000 */
[----:B------:R-:W-:Y:S01]  /*5aa0*/  LOP3.LUT R25, R25, 0x1, RZ, 0xc0, !PT ;  /* 0x0000000119197812 */ /* 0x000fe200078ec0ff */
[----:B------:R-:W3:Y:S01]  /*5ab0*/  LDL R15, [R13+0x10] ;  /* 0x000010000d0f7983 */ /* 0x000ee20000100800 */
[----:B------:R-:W-:-:S02]  /*5ac0*/  SHF.L.U32 R24, R23, R24, RZ ;  /* 0x0000001817187219 */ /* 0x000fc400000006ff */
[----:B------:R-:W-:Y:S01]  /*5ad0*/  SHF.L.U32 R25, R25, R26, RZ ;  /* 0x0000001a19197219 */ /* 0x000fe200000006ff */
[----:B------:R-:W4:Y:S03]  /*5ae0*/  LDL R23, [R13+0x18] ;  /* 0x000018000d177983 */ /* 0x000f260000100800 */
[----:B------:R-:W-:Y:S02]  /*5af0*/  LOP3.LUT R24, R25, R19, R24, 0xfe, !PT ;  /* 0x0000001319187212 */ /* 0x000fe400078efe18 */
[----:B------:R-:W5:Y:S04]  /*5b00*/  LDL R19, [R13+0x14] ;  /* 0x000014000d137983 */ /* 0x000f680000100800 */
[----:B------:R-:W5:Y:S01]  /*5b10*/  LDL R25, [R13+0x1c] ;  /* 0x00001c000d197983 */ /* 0x000f620000100800 */
[----:B------:R-:W-:-:S02]  /*5b20*/  VIADD R26, R18, 0xfffffffc ;  /* 0xfffffffc121a7836 */ /* 0x000fc40000000000 */
[----:B------:R-:W-:Y:S02]  /*5b30*/  VIADD R28, R18, 0xfffffff9 ;  /* 0xfffffff9121c7836 */ /* 0x000fe40000000000 */
[----:B------:R-:W-:Y:S01]  /*5b40*/  VIADD R14, R14, 0x8 ;  /* 0x000000080e0e7836 */ /* 0x000fe20000000000 */
[----:B--2---:R-:W-:-:S04]  /*5b50*/  SHF.R.U32.HI R17, RZ, R12, R17 ;  /* 0x0000000cff117219 */ /* 0x004fc80000011611 */
[----:B------:R-:W-:Y:S02]  /*5b60*/  LOP3.LUT R17, R17, 0x1, RZ, 0xc0, !PT ;  /* 0x0000000111117812 */ /* 0x000fe400078ec0ff */
[----:B---3--:R-:W-:Y:S02]  /*5b70*/  SHF.R.U32.HI R15, RZ, R12, R15 ;  /* 0x0000000cff0f7219 */ /* 0x008fe4000001160f */
[----:B------:R-:W-:Y:S01]  /*5b80*/  SHF.L.U32 R17, R17, R26, RZ ;  /* 0x0000001a11117219 */ /* 0x000fe200000006ff */
[----:B------:R-:W-:Y:S01]  /*5b90*/  VIADD R26, R18, 0xfffffffb ;  /* 0xfffffffb121a7836 */ /* 0x000fe20000000000 */
[----:B------:R-:W-:Y:S02]  /*5ba0*/  LOP3.LUT R15, R15, 0x1, RZ, 0xc0, !PT ;  /* 0x000000010f0f7812 */ /* 0x000fe400078ec0ff */
[-C--:B----4-:R-:W-:Y:S02]  /*5bb0*/  SHF.R.U32.HI R23, RZ, R12.reuse, R23 ;  /* 0x0000000cff177219 */ /* 0x090fe40000011617 */
[----:B-----5:R-:W-:-:S02]  /*5bc0*/  SHF.R.U32.HI R19, RZ, R12, R19 ;  /* 0x0000000cff137219 */ /* 0x020fc40000011613 */
[----:B------:R-:W-:Y:S01]  /*5bd0*/  SHF.L.U32 R15, R15, R26, RZ ;  /* 0x0000001a0f0f7219 */ /* 0x000fe200000006ff */
[C---:B------:R-:W-:Y:S01]  /*5be0*/  VIADD R26, R18.reuse, 0xfffffffa ;  /* 0xfffffffa121a7836 */ /* 0x040fe20000000000 */
[----:B------:R-:W-:Y:S02]  /*5bf0*/  LOP3.LUT R19, R19, 0x1, RZ, 0xc0, !PT ;  /* 0x0000000113137812 */ /* 0x000fe400078ec0ff */
[----:B------:R-:W-:Y:S02]  /*5c00*/  SHF.R.U32.HI R25, RZ, R12, R25 ;  /* 0x0000000cff197219 */ /* 0x000fe40000011619 */
[----:B------:R-:W-:Y:S01]  /*5c10*/  LOP3.LUT R23, R23, 0x1, RZ, 0xc0, !PT ;  /* 0x0000000117177812 */ /* 0x000fe200078ec0ff */
[----:B------:R-:W-:Y:S01]  /*5c20*/  VIADD R18, R18, 0xfffffff8 ;  /* 0xfffffff812127836 */ /* 0x000fe20000000000 */
[----:B------:R-:W-:Y:S02]  /*5c30*/  LOP3.LUT R24, R15, R24, R17, 0xfe, !PT ;  /* 0x000000180f187212 */ /* 0x000fe400078efe11 */
[----:B------:R-:W-:-:S02]  /*5c40*/  SHF.L.U32 R19, R19, R26, RZ ;  /* 0x0000001a13137219 */ /* 0x000fc400000006ff */
[----:B------:R-:W-:Y:S02]  /*5c50*/  LOP3.LUT R25, R25, 0x1, RZ, 0xc0, !PT ;  /* 0x0000000119197812 */ /* 0x000fe400078ec0ff */
[----:B------:R-:W-:Y:S02]  /*5c60*/  SHF.L.U32 R23, R23, R28, RZ ;  /* 0x0000001c17177219 */ /* 0x000fe400000006ff */
[----:B------:R-:W-:Y:S02]  /*5c70*/  SHF.L.U32 R18, R25, R18, RZ ;  /* 0x0000001219127219 */ /* 0x000fe400000006ff */
[----:B------:R-:W-:-:S04]  /*5c80*/  LOP3.LUT R19, R23, R24, R19, 0xfe, !PT ;  /* 0x0000001817137212 */ /* 0x000fc800078efe13 */
[----:B------:R-:W-:-:S07]  /*5c90*/  LOP3.LUT R16, R16, R19, R18, 0xfe, !PT ;  /* 0x0000001310107212 */ /* 0x000fce00078efe12 */
.L_x_88:
        /* <DEDUP_REMOVED lines=31> */
.L_x_89:
        /* <DEDUP_REMOVED lines=26> */
.L_x_87:
[----:B------:R-:W0:Y:S01]  /*6030*/  LDCU UR4, c[0x0][0x380] ;  /* 0x00007000ff0477ac */ /* 0x000e220008000800 */
[C---:B------:R-:W-:Y:S02]  /*6040*/  IMAD R13, R12.reuse, 0x4, R1 ;  /* 0x000000040c0d7824 */ /* 0x040fe400078e0201 */
[----:B------:R-:W-:-:S03]  /*6050*/  VIADD R12, R12, 0x1 ;  /* 0x000000010c0c7836 */ /* 0x000fc60000000000 */
[----:B------:R2:W-:Y:S02]  /*6060*/  STL [R13], R16 ;  /* 0x000000100d007387 */ /* 0x0005e40000100800 */
[----:B0-----:R-:W-:-:S13]  /*6070*/  ISETP.NE.AND P0, PT, R12, UR4, PT ;  /* 0x000000040c007c0c */ /* 0x001fda000bf05270 */
[----:B--2---:R-:W-:Y:S05]  /*6080*/  @P0 BRA `(.L_x_90) ;  /* 0xfffffff000840947 */ /* 0x004fea000383ffff */
[----:B------:R-:W-:Y:S05]  /*6090*/  BSYNC.RECONVERGENT B7 ;  /* 0x0000000000077941 */ /* 0x000fea0003800200 */
.L_x_83:
[----:B------:R-:W2:Y:S04]  /*60a0*/  LDL R13, [R1+0xd8] ;  /* 0x0000d800010d7983 */ /* 0x000ea80000100800 */
[----:B------:R-:W2:Y:S02]  /*60b0*/  LDL R12, [R1] ;  /* 0x00000000010c7983 */ /* 0x000ea40000100800 */
[----:B--2---:R-:W-:-:S05]  /*60c0*/  IMAD.IADD R12, R13, 0x1, -R12 ;  /* 0x000000010d0c7824 */ /* 0x004fca00078e0a0c */
[C---:B------:R-:W-:Y:S02]  /*60d0*/  ISETP.NE.AND P3, PT, R12.reuse, RZ, PT ;  /* 0x000000ff0c00720c */ /* 0x040fe40003f65270 */
[----:B------:R-:W-:-:S11]  /*60e0*/  ISETP.GT.AND P0, PT, R12, RZ, PT ;  /* 0x000000ff0c00720c */ /* 0x000fd60003f04270 */
[----:B------:R-:W-:Y:S05]  /*60f0*/  @P3 BRA `(.L_x_91) ;  /* 0x0000000000303947 */ /* 0x000fea0003800000 */
[----:B------:R-:W-:-:S07]  /*6100*/  IMAD.MOV.U32 R12, RZ, RZ, RZ ;  /* 0x000000ffff0c7224 */ /* 0x000fce00078e00ff */
.L_x_93:
[----:B------:R-:W0:Y:S01]  /*6110*/  LDCU UR4, c[0x0][0x380] ;  /* 0x00007000ff0477ac */ /* 0x000e220008000800 */
[----:B------:R-:W-:-:S05]  /*6120*/  VIADD R12, R12, 0x1 ;  /* 0x000000010c0c7836 */ /* 0x000fca0000000000 */
[----:B0-----:R-:W-:-:S13]  /*6130*/  ISETP.NE.AND P0, PT, R12, UR4, PT ;  /* 0x000000040c007c0c */ /* 0x001fda000bf05270 */
        /* <DEDUP_REMOVED lines=8> */
.L_x_91:
[----:B------:R-:W-:Y:S01]  /*61c0*/  IMAD.MOV.U32 R15, RZ, RZ, RZ ;  /* 0x000000ffff0f7224 */ /* 0x000fe200078e00ff */
[----:B------:R-:W-:Y:S06]  /*61d0*/  @P0 BRA `(.L_x_36) ;  /* 0x0000000c00900947 */ /* 0x000fec0003800000 */
.L_x_92:
[----:B------:R-:W-:Y:S01]  /*61e0*/  BSSY.RECONVERGENT B7, `(.L_x_94) ;  /* 0x00000ce000077945 */ /* 0x000fe20003800200 */
[----:B------:R-:W-:-:S07]  /*61f0*/  IMAD.MOV.U32 R24, RZ, RZ, RZ ;  /* 0x000000ffff187224 */ /* 0x000fce00078e00ff */
.L_x_101:
[----:B------:R-:W-:Y:S02]  /*6200*/  IMAD.MOV.U32 R26, RZ, RZ, RZ ;  /* 0x000000ffff1a7224 */ /* 0x000fe400078e00ff */
[----:B------:R-:W-:Y:S01]  /*6210*/  IMAD.MOV.U32 R23, RZ, RZ, RZ ;  /* 0x000000ffff177224 */ /* 0x000fe200078e00ff */
[----:B------:R-:W-:Y:S06]  /*6220*/  @!P1 BRA `(.L_x_95) ;  /* 0x0000000400709947 */ /* 0x000fec0003800000 */
[----:B------:R-:W-:Y:S01]  /*6230*/  BSSY.RECONVERGENT B8, `(.L_x_96) ;  /* 0x000005a000087945 */ /* 0x000fe20003800200 */
[----:B------:R-:W-:Y:S02]  /*6240*/  IMAD.MOV.U32 R26, RZ, RZ, RZ ;  /* 0x000000ffff1a7224 */ /* 0x000fe400078e00ff */
[----:B------:R-:W-:-:S07]  /*6250*/  IMAD.MOV.U32 R23, RZ, RZ, RZ ;  /* 0x000000ffff177224 */ /* 0x000fce00078e00ff */
.L_x_97:
        /* <DEDUP_REMOVED lines=15> */
[-C--:B------:R-:W-:Y:S01]  /*6350*/  SHF.R.U32.HI R17, RZ, R24.reuse, R17 ;  /* 0x00000018ff117219 */ /* 0x080fe20000011611 */
[----:B------:R-:W-:Y:S01]  /*6360*/  VIADD R28, R25, 0xfffffffe ;  /* 0xfffffffe191c7836 */ /* 0x000fe20000000000 */
[----:B----4-:R-:W-:Y:S02]  /*6370*/  SHF.R.U32.HI R18, RZ, R24, R18 ;  /* 0x00000018ff127219 */ /* 0x010fe40000011612 */
        /* <DEDUP_REMOVED lines=14> */
[----:B-----5:R-:W-:Y:S02]  /*6460*/  SHF.R.U32.HI R13, RZ, R24, R13 ;  /* 0x00000018ff0d7219 */ /* 0x020fe4000001160d */
        /* <DEDUP_REMOVED lines=55> */
.L_x_96:
[----:B------:R-:W-:-:S07]  /*67e0*/  IMAD.MOV.U32 R26, RZ, RZ, R3 ;  /* 0x000000ffff1a7224 */ /* 0x000fce00078e0003 */
.L_x_95:
        /* <DEDUP_REMOVED lines=49> */
.L_x_99:
        /* <DEDUP_REMOVED lines=11> */
[----:B------:R-:W-:Y:S02]  /*6bb0*/  SHF.R.U32.HI R19, RZ, R24, R13 ;  /* 0x00000018ff137219 */ /* 0x000fe4000001160d */
[----:B------:R-:W-:Y:S02]  /*6bc0*/  LOP3.LUT R17, R12, 0x1, RZ, 0xc0, !PT ;  /* 0x000000010c117812 */ /* 0x000fe400078ec0ff */
[C---:B------:R-:W-:Y:S01]  /*6bd0*/  IADD3 R12, PT, PT, -R26.reuse, UR4, RZ ;  /* 0x000000041a0c7c10 */ /* 0x040fe2000fffe1ff */
[----:B------:R-:W-:Y:S01]  /*6be0*/  VIADD R26, R26, 0x4 ;  /* 0x000000041a1a7836 */ /* 0x000fe20000000000 */
[----:B------:R-:W-:Y:S02]  /*6bf0*/  SHF.L.U32 R13, R17, R18, RZ ;  /* 0x00000012110d7219 */ /* 0x000fe400000006ff */
[-C--:B---3--:R-:W-:Y:S01]  /*6c00*/  SHF.R.U32.HI R17, RZ, R24.reuse, R14 ;  /* 0x00000018ff117219 */ /* 0x088fe2000001160e */
        /* <DEDUP_REMOVED lines=12> */
.L_x_100:
        /* <DEDUP_REMOVED lines=25> */
.L_x_98:
[----:B------:R-:W0:Y:S01]  /*6e60*/  LDCU UR4, c[0x0][0x380] ;  /* 0x00007000ff0477ac */ /* 0x000e220008000800 */
[C---:B------:R-:W-:Y:S02]  /*6e70*/  IMAD R12, R24.reuse, 0x4, R7 ;  /* 0x00000004180c7824 */ /* 0x040fe400078e0207 */
[----:B------:R-:W-:-:S03]  /*6e80*/  VIADD R24, R24, 0x1 ;  /* 0x0000000118187836 */ /* 0x000fc60000000000 */
[----:B------:R1:W-:Y:S02]  /*6e90*/  STL [R12], R23 ;  /* 0x000000170c007387 */ /* 0x0003e40000100800 */
[----:B0-----:R-:W-:-:S13]  /*6ea0*/  ISETP.NE.AND P0, PT, R24, UR4, PT ;  /* 0x0000000418007c0c */ /* 0x001fda000bf05270 */
[----:B-1----:R-:W-:Y:S05]  /*6eb0*/  @P0 BRA `(.L_x_101) ;  /* 0xfffffff000d00947 */ /* 0x002fea000383ffff */
[----:B------:R-:W-:Y:S05]  /*6ec0*/  BSYNC.RECONVERGENT B7 ;  /* 0x0000000000077941 */ /* 0x000fea0003800200 */
.L_x_94:
[----:B------:R-:W2:Y:S04]  /*6ed0*/  LDL R13, [R1+0xd8] ;  /* 0x0000d800010d7983 */ /* 0x000ea80000100800 */
[----:B------:R-:W2:Y:S02]  /*6ee0*/  LDL R12, [R1+0x6c] ;  /* 0x00006c00010c7983 */ /* 0x000ea40000100800 */
[----:B--2---:R-:W-:-:S05]  /*6ef0*/  IMAD.IADD R12, R13, 0x1, -R12 ;  /* 0x000000010d0c7824 */ /* 0x004fca00078e0a0c */
[C---:B------:R-:W-:Y:S02]  /*6f00*/  ISETP.NE.AND P1, PT, R12.reuse, RZ, PT ;  /* 0x000000ff0c00720c */ /* 0x040fe40003f25270 */
[----:B------:R-:W-:-:S11]  /*6f10*/  ISETP.GT.AND P0, PT, R12, RZ, PT ;  /* 0x000000ff0c00720c */ /* 0x000fd60003f04270 */
[----:B------:R-:W-:Y:S05]  /*6f20*/  @P1 BRA `(.L_x_102) ;  /* 0x0000000000301947 */ /* 0x000fea0003800000 */
[----:B------:R-:W-:-:S07]  /*6f30*/  IMAD.MOV.U32 R12, RZ, RZ, RZ ;  /* 0x000000ffff0c7224 */ /* 0x000fce00078e00ff */
.L_x_103:
[----:B------:R-:W0:Y:S01]  /*6f40*/  LDCU UR4, c[0x0][0x380] ;  /* 0x00007000ff0477ac */ /* 0x000e220008000800 */
[----:B------:R-:W-:-:S05]  /*6f50*/  VIADD R12, R12, 0x1 ;  /* 0x000000010c0c7836 */ /* 0x000fca0000000000 */
[----:B0-----:R-:W-:-:S13]  /*6f60*/  ISETP.NE.AND P0, PT, R12, UR4, PT ;  /* 0x000000040c007c0c */ /* 0x001fda000bf05270 */
        /* <DEDUP_REMOVED lines=8> */
.L_x_102:
[----:B------:R-:W-:Y:S01]  /*6ff0*/  IMAD.MOV.U32 R15, RZ, RZ, RZ ;  /* 0x000000ffff0f7224 */ /* 0x000fe200078e00ff */
[----:B------:R-:W-:Y:S06]  /*7000*/  @P0 BRA `(.L_x_36) ;  /* 0x0000000000040947 */ /* 0x000fec0003800000 */
.L_x_71:
[----:B01----:R-:W-:-:S07]  /*7010*/  IMAD.MOV.U32 R15, RZ, RZ, R22 ;  /* 0x000000ffff0f7224 */ /* 0x003fce00078e0016 */
.L_x_36:
[----:B------:R-:W-:Y:S05]  /*7020*/  BSYNC.RECONVERGENT B0 ;  /* 0x0000000000007941 */ /* 0x000fea0003800200 */
.L_x_25:
[----:B------:R-:W-:Y:S01]  /*7030*/  ISETP.NE.AND P0, PT, R15, RZ, PT ;  /* 0x000000ff0f00720c */ /* 0x000fe20003f05270 */
[----:B------:R-:W-:Y:S02]  /*7040*/  VIADD R12, R5, 0x1 ;  /* 0x00000001050c7836 */ /* 0x000fe40000000000 */
[----:B------:R-:W-:Y:S02]  /*7050*/  IMAD.IADD R6, R6, 0x1, R15 ;  /* 0x0000000106067824 */ /* 0x000fe400078e020f */
[----:B------:R-:W-:-:S08]  /*7060*/  VIADD R13, R10, 0xffffffff ;  /* 0xffffffff0a0d7836 */ /* 0x000fd00000000000 */
[----:B------:R-:W-:-:S04]  /*7070*/  @!P0 IMAD.MOV R12, RZ, RZ, R5 ;  /* 0x000000ffff0c8224 */ /* 0x000fc800078e0205 */
[----:B------:R-:W-:Y:S01]  /*7080*/  IMAD.MOV.U32 R5, RZ, RZ, R12 ;  /* 0x000000ffff057224 */ /* 0x000fe200078e000c */
[----:B------:R-:W-:Y:S06]  /*7090*/  BRA `(.L_x_19) ;  /* 0x0000000000847947 */ /* 0x000fec0003800000 */
.L_x_21:
[----:B------:R-:W0:Y:S01]  /*70a0*/  S2R R18, SR_CgaCtaId ;  /* 0x0000000000127919 */ /* 0x000e220000008800 */
[----:B------:R-:W-:Y:S01]  /*70b0*/  MOV R15, 0x400 ;  /* 0x00000400000f7802 */ /* 0x000fe20000000f00 */
[----:B------:R-:W1:Y:S01]  /*70c0*/  LDCU UR4, c[0x0][0x380] ;  /* 0x00007000ff0477ac */ /* 0x000e620008000800 */
[----:B------:R-:W2:Y:S03]  /*70d0*/  S2R R14, SR_TID.X ;  /* 0x00000000000e7919 */ /* 0x000ea60000002100 */
[C---:B------:R-:W-:Y:S01]  /*70e0*/  VIADD R17, R15.reuse, 0xf00 ;  /* 0x00000f000f117836 */ /* 0x040fe20000000000 */
[----:B------:R-:W-:Y:S01]  /*70f0*/  UMOV UR5, 0xffffffff ;  /* 0xffffffff00057882 */ /* 0x000fe20000000000 */
[----:B------:R-:W-:Y:S01]  /*7100*/  VIADD R19, R15, 0x1e00 ;  /* 0x00001e000f137836 */ /* 0x000fe20000000000 */
[----:B-1----:R-:W-:Y:S02]  /*7110*/  USHF.L.U32 UR4, UR5, UR4, URZ ;  /* 0x0000000405047299 */ /* 0x002fe400080006ff */
[----:B0-----:R-:W-:-:S02]  /*7120*/  LEA R17, R18, R17, 0x18 ;  /* 0x0000001112117211 */ /* 0x001fc400078ec0ff */
[C---:B------:R-:W-:Y:S02]  /*7130*/  LEA R23, R18.reuse, R19, 0x18 ;  /* 0x0000001312177211 */ /* 0x040fe400078ec0ff */
[----:B------:R-:W-:Y:S01]  /*7140*/  LEA R19, R18, R15, 0x18 ;  /* 0x0000000f12137211 */ /* 0x000fe200078ec0ff */
[C---:B--2---:R-:W-:Y:S02]  /*7150*/  IMAD R15, R14.reuse, 0x28, R17 ;  /* 0x000000280e0f7824 */ /* 0x044fe400078e0211 */
[C---:B------:R-:W-:Y:S02]  /*7160*/  IMAD R23, R14.reuse, 0x28, R23 ;  /* 0x000000280e177824 */ /* 0x040fe400078e0217 */
[----:B------:R-:W-:Y:S02]  /*7170*/  IMAD R19, R14, 0x28, R19 ;  /* 0x000000280e137824 */ /* 0x000fe400078e0213 */
[C---:B------:R-:W-:Y:S02]  /*7180*/  IMAD R15, R10.reuse, 0x4, R15 ;  /* 0x000000040a0f7824 */ /* 0x040fe400078e020f */
[----:B------:R-:W-:-:S02]  /*7190*/  IMAD R14, R10, 0x4, R23 ;  /* 0x000000040a0e7824 */ /* 0x000fc400078e0217 */
[----:B------:R-:W-:Y:S02]  /*71a0*/  IMAD R10, R10, 0x4, R19 ;  /* 0x000000040a0a7824 */ /* 0x000fe400078e0213 */
[----:B------:R-:W0:Y:S04]  /*71b0*/  LDS R19, [R15] ;  /* 0x000000000f137984 */ /* 0x000e280000000800 */
[----:B------:R-:W1:Y:S04]  /*71c0*/  LDS R23, [R14] ;  /* 0x000000000e177984 */ /* 0x000e680000000800 */
[----:B------:R-:W2:Y:S01]  /*71d0*/  LDS R17, [R10] ;  /* 0x000000000a117984 */ /* 0x000ea20000000800 */
[----:B0-----:R-:W-:-:S02]  /*71e0*/  LOP3.LUT R19, R19, R16, RZ, 0xfc, !PT ;  /* 0x0000001013137212 */ /* 0x001fc400078efcff */
[-C--:B-1----:R-:W-:Y:S02]  /*71f0*/  LOP3.LUT R23, R23, R16.reuse, RZ, 0xfc, !PT ;  /* 0x0000001017177212 */ /* 0x082fe400078efcff */
[----:B--2---:R-:W-:Y:S01]  /*7200*/  LOP3.LUT R17, R17, R16, RZ, 0xfc, !PT ;  /* 0x0000001011117212 */ /* 0x004fe200078efcff */
[----:B------:R-:W-:Y:S01]  /*7210*/  IMAD.SHL.U32 R16, R19, 0x2, RZ ;  /* 0x0000000213107824 */ /* 0x000fe200078e00ff */
[----:B------:R-:W-:-:S03]  /*7220*/  SHF.R.U32.HI R23, RZ, 0x1, R23 ;  /* 0x00000001ff177819 */ /* 0x000fc60000011617 */
[----:B------:R0:W-:Y:S01]  /*7230*/  STS [R10+0x4], R17 ;  /* 0x000004110a007388 */ /* 0x0001e20000000800 */
[----:B------:R-:W-:-:S03]  /*7240*/  LOP3.LUT R18, R23, R16, R17, 0xfe, !PT ;  /* 0x0000001017127212 */ /* 0x000fc600078efe11 */
[----:B------:R0:W-:Y:S01]  /*7250*/  STS [R15+0x4], R16 ;  /* 0x000004100f007388 */ /* 0x0001e20000000800 */
[----:B------:R-:W-:-:S03]  /*7260*/  LOP3.LUT R19, R18, UR4, RZ, 0x3, !PT ;  /* 0x0000000412137c12 */ /* 0x000fc6000f8e03ff */
[----:B------:R0:W-:Y:S04]  /*7270*/  STS [R14+0x4], R23 ;  /* 0x000004170e007388 */ /* 0x0001e80000000800 */
[----:B------:R0:W-:Y:S01]  /*7280*/  STS [R12+0x4], R19 ;  /* 0x000004130c007388 */ /* 0x0001e20000000800 */
[----:B------:R-:W-:Y:S05]  /*7290*/  BRA `(.L_x_19) ;  /* 0x0000000000047947 */ /* 0x000fea0003800000 */
.L_x_20:
[----:B------:R-:W-:-:S07]  /*72a0*/  VIADD R13, R10, 0xffffffff ;  /* 0xffffffff0a0d7836 */ /* 0x000fce0000000000 */
.L_x_19:
[----:B------:R-:W-:Y:S05]  /*72b0*/  BSYNC.RECONVERGENT B2 ;  /* 0x0000000000027941 */ /* 0x000fea0003800200 */
.L_x_18:
[----:B------:R-:W-:-:S13]  /*72c0*/  ISETP.GT.AND P0, PT, R13, -0x1, PT ;  /* 0xffffffff0d00780c */ /* 0x000fda0003f04270 */
[----:B------:R-:W-:Y:S05]  /*72d0*/  @P0 BRA `(.L_x_104) ;  /* 0xffffff9800780947 */ /* 0x000fea000383ffff */
[----:B------:R-:W-:Y:S05]  /*72e0*/  BSYNC.RECONVERGENT B3 ;  /* 0x0000000000037941 */ /* 0x000fea0003800200 */
.L_x_17:
[----:B------:R-:W1:Y:S01]  /*72f0*/  S2R R2, SR_TID.X ;  /* 0x0000000000027919 */ /* 0x000e620000002100 */
[----:B------:R-:W2:Y:S01]  /*7300*/  S2UR UR5, SR_CgaCtaId ;  /* 0x00000000000579c3 */ /* 0x000ea20000008800 */
[----:B------:R-:W-:Y:S02]  /*7310*/  UMOV UR4, 0x400 ;  /* 0x0000040000047882 */ /* 0x000fe40000000000 */
[----:B------:R-:W-:Y:S02]  /*7320*/  UIADD3 UR6, UPT, UPT, UR4, 0x3c00, URZ ;  /* 0x00003c0004067890 */ /* 0x000fe4000fffe0ff */
[----:B------:R-:W-:Y:S02]  /*7330*/  UIADD3 UR4, UPT, UPT, UR4, 0x3d80, URZ ;  /* 0x00003d8004047890 */ /* 0x000fe4000fffe0ff */
[----:B--2---:R-:W-:Y:S02]  /*7340*/  ULEA UR6, UR5, UR6, 0x18 ;  /* 0x0000000605067291 */ /* 0x004fe4000f8ec0ff */
[----:B------:R-:W-:-:S04]  /*7350*/  ULEA UR4, UR5, UR4, 0x18 ;  /* 0x0000000405047291 */ /* 0x000fc8000f8ec0ff */
[C---:B-1----:R-:W-:Y:S02]  /*7360*/  LEA R3, R2.reuse, UR6, 0x2 ;  /* 0x0000000602037c11 */ /* 0x042fe4000f8e10ff */
[----:B------:R-:W-:-:S03]  /*7370*/  LEA R2, R2, UR4, 0x2 ;  /* 0x0000000402027c11 */ /* 0x000fc6000f8e10ff */
[----:B------:R1:W-:Y:S04]  /*7380*/  STS [R3], R6 ;  /* 0x0000000603007388 */ /* 0x0003e80000000800 */
[----:B------:R1:W-:Y:S01]  /*7390*/  STS [R2], R5 ;  /* 0x0000000502007388 */ /* 0x0003e20000000800 */
[----:B------:R-:W-:Y:S05]  /*73a0*/  BRA `(.L_x_105) ;  /* 0x00000000002c7947 */ /* 0x000fea0003800000 */
.L_x_10:
[----:B0-----:R-:W0:Y:S01]  /*73b0*/  S2R R2, SR_TID.X ;  /* 0x0000000000027919 */ /* 0x001e220000002100 */
[----:B------:R-:W1:Y:S01]  /*73c0*/  S2UR UR5, SR_CgaCtaId ;  /* 0x00000000000579c3 */ /* 0x000e620000008800 */
[----:B------:R-:W-:Y:S02]  /*73d0*/  UMOV UR4, 0x400 ;  /* 0x0000040000047882 */ /* 0x000fe40000000000 */
[----:B------:R-:W-:Y:S02]  /*73e0*/  UIADD3 UR6, UPT, UPT, UR4, 0x3c00, URZ ;  /* 0x00003c0004067890 */ /* 0x000fe4000fffe0ff */
[----:B------:R-:W-:Y:S02]  /*73f0*/  UIADD3 UR4, UPT, UPT, UR4, 0x3d80, URZ ;  /* 0x00003d8004047890 */ /* 0x000fe4000fffe0ff */
[----:B-1----:R-:W-:Y:S02]  /*7400*/  ULEA UR6, UR5, UR6, 0x18 ;  /* 0x0000000605067291 */ /* 0x002fe4000f8ec0ff */
[----:B------:R-:W-:-:S04]  /*7410*/  ULEA UR4, UR5, UR4, 0x18 ;  /* 0x0000000405047291 */ /* 0x000fc8000f8ec0ff */
[C---:B0-----:R-:W-:Y:S02]  /*7420*/  LEA R3, R2.reuse, UR6, 0x2 ;  /* 0x0000000602037c11 */ /* 0x041fe4000f8e10ff */
[----:B------:R-:W-:-:S03]  /*7430*/  LEA R2, R2, UR4, 0x2 ;  /* 0x0000000402027c11 */ /* 0x000fc6000f8e10ff */
[----:B------:R2:W-:Y:S04]  /*7440*/  STS [R3], RZ ;  /* 0x000000ff03007388 */ /* 0x0005e80000000800 */
[----:B------:R2:W-:Y:S02]  /*7450*/  STS [R2], RZ ;  /* 0x000000ff02007388 */ /* 0x0005e40000000800 */
.L_x_105:
[----:B------:R-:W-:Y:S05]  /*7460*/  BSYNC.RECONVERGENT B4 ;  /* 0x0000000000047941 */ /* 0x000fea0003800200 */
.L_x_9:
[----:B------:R-:W-:Y:S05]  /*7470*/  WARPSYNC.ALL ;  /* 0x0000000000007948 */ /* 0x000fea0003800000 */
[----:B------:R-:W3:Y:S01]  /*7480*/  S2R R8, SR_TID.X ;  /* 0x0000000000087919 */ /* 0x000ee20000002100 */
[----:B------:R-:W4:Y:S01]  /*7490*/  S2UR UR5, SR_CgaCtaId ;  /* 0x00000000000579c3 */ /* 0x000f220000008800 */
[----:B------:R-:W-:Y:S01]  /*74a0*/  UMOV UR4, 0x400 ;  /* 0x0000040000047882 */ /* 0x000fe20000000000 */
[----:B------:R-:W-:Y:S06]  /*74b0*/  BSSY.RECONVERGENT B0, `(.L_x_106) ;  /* 0x000004f000007945 */ /* 0x000fec0003800200 */
[----:B------:R-:W-:Y:S01]  /*74c0*/  BAR.SYNC.DEFER_BLOCKING 0x0 ;  /* 0x0000000000007b1d */ /* 0x000fe20000010000 */
[----:B------:R-:W-:-:S02]  /*74d0*/  UIADD3 UR6, UPT, UPT, UR4, 0x3c00, URZ ;  /* 0x00003c0004067890 */ /* 0x000fc4000fffe0ff */
[----:B------:R-:W-:Y:S02]  /*74e0*/  UIADD3 UR4, UPT, UPT, UR4, 0x3d80, URZ ;  /* 0x00003d8004047890 */ /* 0x000fe4000fffe0ff */
[----:B----4-:R-:W-:Y:S02]  /*74f0*/  ULEA UR6, UR5, UR6, 0x18 ;  /* 0x0000000605067291 */ /* 0x010fe4000f8ec0ff */
[----:B------:R-:W-:Y:S01]  /*7500*/  ULEA UR4, UR5, UR4, 0x18 ;  /* 0x0000000405047291 */ /* 0x000fe2000f8ec0ff */
[----:B---3--:R-:W-:-:S03]  /*7510*/  LOP3.LUT P0, RZ, R8, 0x3e0, RZ, 0xc0, !PT ;  /* 0x000003e008ff7812 */ /* 0x008fc6000780c0ff */
[C---:B-12---:R-:W-:Y:S02]  /*7520*/  LEA R2, R8.reuse, UR6, 0x2 ;  /* 0x0000000608027c11 */ /* 0x046fe4000f8e10ff */
[----:B------:R-:W-:-:S08]  /*7530*/  ISETP.GT.U32.AND P1, PT, R8, 0x1f, PT ;  /* 0x0000001f0800780c */ /* 0x000fd00003f24070 */
[----:B------:R-:W-:Y:S04]  /*7540*/  @!P0 LDS R3, [R2+0x100] ;  /* 0x0001000002038984 */ /* 0x000fe80000000800 */
[----:B------:R-:W1:Y:S02]  /*7550*/  @!P0 LDS R4, [R2] ;  /* 0x0000000002048984 */ /* 0x000e640000000800 */
[----:B-1----:R-:W-:Y:S01]  /*7560*/  @!P0 IMAD.IADD R5, R3, 0x1, R4 ;  /* 0x0000000103058824 */ /* 0x002fe200078e0204 */
[----:B------:R-:W-:-:S04]  /*7570*/  LEA R3, R8, UR4, 0x2 ;  /* 0x0000000408037c11 */ /* 0x000fc8000f8e10ff */
[----:B------:R-:W-:Y:S04]  /*7580*/  @!P0 STS [R2], R5 ;  /* 0x0000000502008388 */ /* 0x000fe80000000800 */
[----:B------:R-:W-:Y:S04]  /*7590*/  @!P0 LDS R4, [R3+0x100] ;  /* 0x0001000003048984 */ /* 0x000fe80000000800 */
[----:B------:R-:W1:Y:S02]  /*75a0*/  @!P0 LDS R7, [R3] ;  /* 0x0000000003078984 */ /* 0x000e640000000800 */
[----:B-1----:R-:W-:-:S05]  /*75b0*/  @!P0 IMAD.IADD R4, R4, 0x1, R7 ;  /* 0x0000000104048824 */ /* 0x002fca00078e0207 */
[----:B------:R-:W-:Y:S01]  /*75c0*/  @!P0 STS [R3], R4 ;  /* 0x0000000403008388 */ /* 0x000fe20000000800 */
[----:B------:R-:W-:-:S03]  /*75d0*/  NOP ;  /* 0x0000000000007918 */ /* 0x000fc60000000000 */
[----:B------:R-:W-:Y:S01]  /*75e0*/  @!P1 LDS R6, [R2+0x80] ;  /* 0x0000800002069984 */ /* 0x000fe20000000800 */
[----:B------:R-:W-:-:S03]  /*75f0*/  ISETP.GT.U32.AND P0, PT, R8, 0xf, PT ;  /* 0x0000000f0800780c */ /* 0x000fc60003f04070 */
[----:B------:R-:W1:Y:S02]  /*7600*/  @!P1 LDS R7, [R2] ;  /* 0x0000000002079984 */ /* 0x000e640000000800 */
[----:B-1----:R-:W-:-:S05]  /*7610*/  @!P1 IMAD.IADD R7, R6, 0x1, R7 ;  /* 0x0000000106079824 */ /* 0x002fca00078e0207 */
        /* <DEDUP_REMOVED lines=37> */
[----:B------:R-:W-:-:S03]  /*7870*/  ISETP.NE.AND P0, PT, R8, RZ, PT ;  /* 0x000000ff0800720c */ /* 0x000fc60003f05270 */
[----:B------:R-:W1:Y:S02]  /*7880*/  @!P1 LDS R7, [R2] ;  /* 0x0000000002079984 */ /* 0x000e640000000800 */
[----:B-1----:R-:W-:-:S05]  /*7890*/  @!P1 IMAD.IADD R7, R6, 0x1, R7 ;  /* 0x0000000106079824 */ /* 0x002fca00078e0207 */
[----:B------:R-:W-:Y:S04]  /*78a0*/  @!P1 STS [R2], R7 ;  /* 0x0000000702009388 */ /* 0x000fe80000000800 */
[----:B------:R-:W-:Y:S04]  /*78b0*/  @!P1 LDS R5, [R3+0x8] ;  /* 0x0000080003059984 */ /* 0x000fe80000000800 */
[----:B------:R-:W1:Y:S02]  /*78c0*/  @!P1 LDS R6, [R3] ;  /* 0x0000000003069984 */ /* 0x000e640000000800 */
[----:B-1----:R-:W-:-:S05]  /*78d0*/  @!P1 IMAD.IADD R6, R5, 0x1, R6 ;  /* 0x0000000105069824 */ /* 0x002fca00078e0206 */
[----:B------:R1:W-:Y:S01]  /*78e0*/  @!P1 STS [R3], R6 ;  /* 0x0000000603009388 */ /* 0x0003e20000000800 */
[----:B------:R-:W-:Y:S01]  /*78f0*/  NOP ;  /* 0x0000000000007918 */ /* 0x000fe20000000000 */
[----:B------:R-:W-:Y:S05]  /*7900*/  @P0 BRA `(.L_x_107) ;  /* 0x0000000000240947 */ /* 0x000fea0003800000 */
[----:B------:R-:W2:Y:S01]  /*7910*/  S2UR UR5, SR_CgaCtaId ;  /* 0x00000000000579c3 */ /* 0x000ea20000008800 */
[----:B------:R-:W-:Y:S02]  /*7920*/  UMOV UR4, 0x400 ;  /* 0x0000040000047882 */ /* 0x000fe40000000000 */
[----:B--2---:R-:W-:-:S09]  /*7930*/  ULEA UR4, UR5, UR4, 0x18 ;  /* 0x0000000405047291 */ /* 0x004fd2000f8ec0ff */
[----:B-1----:R-:W1:Y:S04]  /*7940*/  LDS.64 R2, [UR4+0x3c00] ;  /* 0x003c0004ff027984 */ /* 0x002e680008000a00 */
[----:B------:R-:W2:Y:S01]  /*7950*/  LDS.64 R4, [UR4+0x3d80] ;  /* 0x003d8004ff047984 */ /* 0x000ea20008000a00 */
[----:B-1----:R-:W-:Y:S02]  /*7960*/  IMAD.IADD R2, R3, 0x1, R2 ;  /* 0x0000000103027824 */ /* 0x002fe400078e0202 */
[----:B--2---:R-:W-:-:S03]  /*7970*/  IMAD.IADD R3, R5, 0x1, R4 ;  /* 0x0000000105037824 */ /* 0x004fc600078e0204 */
[----:B------:R2:W-:Y:S04]  /*7980*/  STS [UR4+0x3c00], R2 ;  /* 0x003c0002ff007988 */ /* 0x0005e80008000804 */
[----:B------:R2:W-:Y:S02]  /*7990*/  STS [UR4+0x3d80], R3 ;  /* 0x003d8003ff007988 */ /* 0x0005e40008000804 */
.L_x_107:
[----:B------:R-:W-:Y:S05]  /*79a0*/  BSYNC.RECONVERGENT B0 ;  /* 0x0000000000007941 */ /* 0x000fea0003800200 */
.L_x_106:
[----:B------:R-:W-:Y:S01]  /*79b0*/  NOP ;  /* 0x0000000000007918 */ /* 0x000fe20000000000 */
[----:B------:R-:W-:Y:S05]  /*79c0*/  @P0 EXIT ;  /* 0x000000000000094d */ /* 0x000fea0003800000 */
[----:B------:R-:W3:Y:S01]  /*79d0*/  S2UR UR5, SR_CgaCtaId ;  /* 0x00000000000579c3 */ /* 0x000ee20000008800 */
[----:B------:R-:W-:-:S07]  /*79e0*/  UMOV UR4, 0x400 ;  /* 0x0000040000047882 */ /* 0x000fce0000000000 */
[----:B-12---:R-:W1:Y:S08]  /*79f0*/  LDC.64 R2, c[0x0][0x3a0] ;  /* 0x0000e800ff027b82 */ /* 0x006e700000000a00 */
[----:B------:R-:W2:Y:S01]  /*7a00*/  LDC.64 R4, c[0x0][0x3a8] ;  /* 0x0000ea00ff047b82 */ /* 0x000ea20000000a00 */
[----:B---3--:R-:W-:Y:S01]  /*7a10*/  ULEA UR4, UR5, UR4, 0x18 ;  /* 0x0000000405047291 */ /* 0x008fe2000f8ec0ff */
[----:B-1----:R-:W-:-:S08]  /*7a20*/  IMAD.WIDE.U32 R2, R0, 0x4, R2 ;  /* 0x0000000400027825 */ /* 0x002fd000078e0002 */
[----:B------:R-:W1:Y:S04]  /*7a30*/  LDS R7, [UR4+0x3c00] ;  /* 0x003c0004ff077984 */ /* 0x000e680008000800 */
[----:B------:R-:W3:Y:S01]  /*7a40*/  LDS R9, [UR4+0x3d80] ;  /* 0x003d8004ff097984 */ /* 0x000ee20008000800 */
[----:B--2---:R-:W-:-:S03]  /*7a50*/  IMAD.WIDE.U32 R4, R0, 0x4, R4 ;  /* 0x0000000400047825 */ /* 0x004fc600078e0004 */
[----:B-1----:R-:W-:Y:S04]  /*7a60*/  STG.E desc[UR8][R2.64], R7 ;  /* 0x0000000702007986 */ /* 0x002fe8000c101908 */
[----:B---3--:R-:W-:Y:S01]  /*7a70*/  STG.E desc[UR8][R4.64], R9 ;  /* 0x0000000904007986 */ /* 0x008fe2000c101908 */
[----:B------:R-:W-:Y:S05]  /*7a80*/  EXIT ;  /* 0x000000000000794d */ /* 0x000fea0003800000 */
.L_x_108:
        /* <DEDUP_REMOVED lines=15> */
.L_x_110:


//--------------------- .nv.shared._Z16sgpu_cuda_kerneliiPjS_S_S_i --------------------------
	.section	.nv.shared._Z16sgpu_cuda_kerneliiPjS_S_S_i,"aw",@nobits
	.sectionflags	@""
	.align	4
.nv.shared._Z16sgpu_cuda_kerneliiPjS_S_S_i:
	.zero		16768


//--------------------- .nv.shared.reserved.0     --------------------------
	.section	.nv.shared.reserved.0,"aw",@nobits
	.weak		__nv_reservedSMEM_offset_0_alias
	.size		__nv_reservedSMEM_offset_0_alias, 0, 64
	.other		__nv_reservedSMEM_offset_0_alias,@"STO_CUDA_RESERVED_SHARED STV_DEFAULT"
__nv_reservedSMEM_offset_0_alias:
	.zero		0
	.zero		64


//--------------------- .nv.shared._Z11cuda_kerneliiPjS_S_S_S_iS_i --------------------------
	.section	.nv.shared._Z11cuda_kerneliiPjS_S_S_S_iS_i,"aw",@nobits
	.sectionflags	@""
	.align	4
.nv.shared._Z11cuda_kerneliiPjS_S_S_S_iS_i:
	.zero		17152


//--------------------- .nv.constant0._Z16sgpu_cuda_kerneliiPjS_S_S_i --------------------------
	.section	.nv.constant0._Z16sgpu_cuda_kerneliiPjS_S_S_i,"a",@progbits
	.sectionflags	@""
	.align	4
.nv.constant0._Z16sgpu_cuda_kerneliiPjS_S_S_i:
	.zero		940


//--------------------- .nv.constant0._Z11cuda_kerneliiPjS_S_S_S_iS_i --------------------------
	.section	.nv.constant0._Z11cuda_kerneliiPjS_S_S_S_iS_i,"a",@progbits
	.sectionflags	@""
	.align	4
.nv.constant0._Z11cuda_kerneliiPjS_S_S_S_iS_i:
	.zero		964


//--------------------- SYMBOLS --------------------------

	.type		.nv.reservedSmem.offset0,@object
	.size		.nv.reservedSmem.offset0,0x4
	.type		.nv.reservedSmem.cap,@object
	.size		.nv.reservedSmem.cap,0x4
